//
// Generated by NVIDIA NVVM Compiler
//
// Compiler Build ID: CL-36424714
// Cuda compilation tools, release 13.0, V13.0.88
// Based on NVVM 20.0.0
//

.version 9.0
.target sm_100
.address_size 64

	// .globl	_Z15cartProdBitmapGP4EdgePjyyy

.visible .entry _Z15cartProdBitmapGP4EdgePjyyy(
	.param .u64 .ptr .align 1 _Z15cartProdBitmapGP4EdgePjyyy_param_0,
	.param .u64 .ptr .align 1 _Z15cartProdBitmapGP4EdgePjyyy_param_1,
	.param .u64 _Z15cartProdBitmapGP4EdgePjyyy_param_2,
	.param .u64 _Z15cartProdBitmapGP4EdgePjyyy_param_3,
	.param .u64 _Z15cartProdBitmapGP4EdgePjyyy_param_4
)
{
	.reg .pred 	%p<18>;
	.reg .b32 	%r<36>;
	.reg .b64 	%rd<210>;

	ld.param.u64 	%rd20, [_Z15cartProdBitmapGP4EdgePjyyy_param_1];
	ld.param.u64 	%rd17, [_Z15cartProdBitmapGP4EdgePjyyy_param_2];
	ld.param.u64 	%rd18, [_Z15cartProdBitmapGP4EdgePjyyy_param_3];
	ld.param.u64 	%rd19, [_Z15cartProdBitmapGP4EdgePjyyy_param_4];
	cvta.to.global.u64 	%rd1, %rd20;
	mov.u32 	%r1, %ctaid.x;
	mov.u32 	%r2, %ntid.x;
	cvt.u64.u32 	%rd2, %r2;
	mul.wide.u32 	%rd21, %r1, %r2;
	mov.u32 	%r3, %tid.x;
	cvt.u64.u32 	%rd22, %r3;
	add.s64 	%rd205, %rd21, %rd22;
	setp.ge.u64 	%p1, %rd205, %rd17;
	setp.eq.s64 	%p2, %rd18, 0;
	or.pred  	%p3, %p1, %p2;
	@%p3 bra 	$L__BB0_11;
	and.b64  	%rd4, %rd18, -4;
	mov.u32 	%r4, %nctaid.x;
	cvt.u64.u32 	%rd23, %r4;
	mul.lo.s64 	%rd5, %rd23, %rd2;
$L__BB0_2:
	ld.param.u64 	%rd204, [_Z15cartProdBitmapGP4EdgePjyyy_param_0];
	setp.lt.u64 	%p4, %rd18, 4;
	cvta.to.global.u64 	%rd25, %rd204;
	shl.b64 	%rd26, %rd205, 4;
	add.s64 	%rd7, %rd25, %rd26;
	mov.b64 	%rd209, 0;
	@%p4 bra 	$L__BB0_5;
	mov.b64 	%rd206, 2;
	mov.u64 	%rd207, %rd4;
$L__BB0_4:
	.pragma "nounroll";
	ld.global.u64 	%rd28, [%rd7];
	mul.lo.s64 	%rd29, %rd28, %rd18;
	add.s64 	%rd30, %rd206, %rd29;
	add.s64 	%rd31, %rd30, -2;
	ld.global.u64 	%rd32, [%rd7+8];
	mul.lo.s64 	%rd33, %rd32, %rd18;
	add.s64 	%rd34, %rd206, %rd33;
	add.s64 	%rd35, %rd34, -2;
	setp.lt.u64 	%p5, %rd31, %rd35;
	add.s64 	%rd36, %rd30, -1;
	mul.lo.s64 	%rd37, %rd36, %rd31;
	shr.u64 	%rd38, %rd37, 1;
	add.s64 	%rd39, %rd34, -1;
	mul.lo.s64 	%rd40, %rd39, %rd35;
	shr.u64 	%rd41, %rd40, 1;
	mad.lo.s64 	%rd42, %rd31, %rd19, %rd33;
	add.s64 	%rd43, %rd29, %rd38;
	sub.s64 	%rd44, %rd42, %rd43;
	mad.lo.s64 	%rd45, %rd35, %rd19, %rd29;
	add.s64 	%rd46, %rd33, %rd41;
	sub.s64 	%rd47, %rd45, %rd46;
	selp.b64 	%rd48, 1, %rd47, %p5;
	add.s64 	%rd49, %rd44, -2;
	selp.b64 	%rd50, %rd49, -1, %p5;
	add.s64 	%rd51, %rd50, %rd48;
	cvt.u32.u64 	%r5, %rd51;
	and.b32  	%r6, %r5, 31;
	mov.b32 	%r7, -2147483648;
	shr.u32 	%r8, %r7, %r6;
	shr.u64 	%rd52, %rd51, 3;
	and.b64  	%rd53, %rd52, 2305843009213693948;
	add.s64 	%rd54, %rd1, %rd53;
	atom.global.or.b32 	%r9, [%rd54], %r8;
	ld.global.u64 	%rd55, [%rd7];
	mul.lo.s64 	%rd56, %rd55, %rd18;
	add.s64 	%rd57, %rd206, %rd56;
	add.s64 	%rd58, %rd57, -1;
	ld.global.u64 	%rd59, [%rd7+8];
	mul.lo.s64 	%rd60, %rd59, %rd18;
	add.s64 	%rd61, %rd206, %rd60;
	add.s64 	%rd62, %rd61, -1;
	setp.lt.u64 	%p6, %rd58, %rd62;
	mul.lo.s64 	%rd63, %rd57, %rd58;
	shr.u64 	%rd64, %rd63, 1;
	mul.lo.s64 	%rd65, %rd61, %rd62;
	shr.u64 	%rd66, %rd65, 1;
	mad.lo.s64 	%rd67, %rd58, %rd19, %rd60;
	add.s64 	%rd68, %rd56, %rd64;
	sub.s64 	%rd69, %rd67, %rd68;
	mad.lo.s64 	%rd70, %rd62, %rd19, %rd56;
	add.s64 	%rd71, %rd60, %rd66;
	sub.s64 	%rd72, %rd70, %rd71;
	selp.b64 	%rd73, 1, %rd72, %p6;
	add.s64 	%rd74, %rd69, -2;
	selp.b64 	%rd75, %rd74, -1, %p6;
	add.s64 	%rd76, %rd75, %rd73;
	cvt.u32.u64 	%r10, %rd76;
	and.b32  	%r11, %r10, 31;
	shr.u32 	%r12, %r7, %r11;
	shr.u64 	%rd77, %rd76, 3;
	and.b64  	%rd78, %rd77, 2305843009213693948;
	add.s64 	%rd79, %rd1, %rd78;
	atom.global.or.b32 	%r13, [%rd79], %r12;
	ld.global.u64 	%rd80, [%rd7];
	mul.lo.s64 	%rd81, %rd80, %rd18;
	add.s64 	%rd82, %rd206, %rd81;
	ld.global.u64 	%rd83, [%rd7+8];
	mul.lo.s64 	%rd84, %rd83, %rd18;
	add.s64 	%rd85, %rd206, %rd84;
	setp.lt.u64 	%p7, %rd82, %rd85;
	mad.lo.s64 	%rd86, %rd82, %rd82, %rd82;
	shr.u64 	%rd87, %rd86, 1;
	mad.lo.s64 	%rd88, %rd85, %rd85, %rd85;
	shr.u64 	%rd89, %rd88, 1;
	mad.lo.s64 	%rd90, %rd82, %rd19, %rd84;
	add.s64 	%rd91, %rd81, %rd87;
	sub.s64 	%rd92, %rd90, %rd91;
	mad.lo.s64 	%rd93, %rd85, %rd19, %rd81;
	add.s64 	%rd94, %rd84, %rd89;
	sub.s64 	%rd95, %rd93, %rd94;
	selp.b64 	%rd96, 1, %rd95, %p7;
	add.s64 	%rd97, %rd92, -2;
	selp.b64 	%rd98, %rd97, -1, %p7;
	add.s64 	%rd99, %rd98, %rd96;
	cvt.u32.u64 	%r14, %rd99;
	and.b32  	%r15, %r14, 31;
	shr.u32 	%r16, %r7, %r15;
	shr.u64 	%rd100, %rd99, 3;
	and.b64  	%rd101, %rd100, 2305843009213693948;
	add.s64 	%rd102, %rd1, %rd101;
	atom.global.or.b32 	%r17, [%rd102], %r16;
	ld.global.u64 	%rd103, [%rd7];
	mul.lo.s64 	%rd104, %rd103, %rd18;
	add.s64 	%rd105, %rd206, %rd104;
	add.s64 	%rd106, %rd105, 1;
	ld.global.u64 	%rd107, [%rd7+8];
	mul.lo.s64 	%rd108, %rd107, %rd18;
	add.s64 	%rd109, %rd206, %rd108;
	add.s64 	%rd110, %rd109, 1;
	setp.lt.u64 	%p8, %rd106, %rd110;
	mad.lo.s64 	%rd111, %rd19, %rd105, %rd19;
	add.s64 	%rd112, %rd105, 2;
	mad.lo.s64 	%rd113, %rd112, %rd105, %rd112;
	shr.u64 	%rd114, %rd113, 1;
	mad.lo.s64 	%rd115, %rd19, %rd109, %rd19;
	add.s64 	%rd116, %rd109, 2;
	mad.lo.s64 	%rd117, %rd116, %rd109, %rd116;
	shr.u64 	%rd118, %rd117, 1;
	add.s64 	%rd119, %rd108, %rd111;
	add.s64 	%rd120, %rd104, %rd114;
	sub.s64 	%rd121, %rd119, %rd120;
	add.s64 	%rd122, %rd104, %rd115;
	add.s64 	%rd123, %rd108, %rd118;
	sub.s64 	%rd124, %rd122, %rd123;
	selp.b64 	%rd125, 1, %rd124, %p8;
	add.s64 	%rd126, %rd121, -2;
	selp.b64 	%rd127, %rd126, -1, %p8;
	add.s64 	%rd128, %rd127, %rd125;
	cvt.u32.u64 	%r18, %rd128;
	and.b32  	%r19, %r18, 31;
	shr.u32 	%r20, %r7, %r19;
	shr.u64 	%rd129, %rd128, 3;
	and.b64  	%rd130, %rd129, 2305843009213693948;
	add.s64 	%rd131, %rd1, %rd130;
	atom.global.or.b32 	%r21, [%rd131], %r20;
	add.s64 	%rd207, %rd207, -4;
	add.s64 	%rd206, %rd206, 4;
	setp.ne.s64 	%p9, %rd207, 0;
	mov.u64 	%rd209, %rd4;
	@%p9 bra 	$L__BB0_4;
$L__BB0_5:
	and.b64  	%rd132, %rd18, 3;
	setp.eq.s64 	%p10, %rd132, 0;
	@%p10 bra 	$L__BB0_10;
	setp.eq.s64 	%p11, %rd132, 1;
	@%p11 bra 	$L__BB0_8;
	ld.global.u64 	%rd133, [%rd7];
	mul.lo.s64 	%rd134, %rd133, %rd18;
	add.s64 	%rd135, %rd134, %rd209;
	ld.global.u64 	%rd136, [%rd7+8];
	mul.lo.s64 	%rd137, %rd136, %rd18;
	add.s64 	%rd138, %rd137, %rd209;
	setp.lt.u64 	%p12, %rd135, %rd138;
	mad.lo.s64 	%rd139, %rd135, %rd135, %rd135;
	shr.u64 	%rd140, %rd139, 1;
	mad.lo.s64 	%rd141, %rd138, %rd138, %rd138;
	shr.u64 	%rd142, %rd141, 1;
	mad.lo.s64 	%rd143, %rd135, %rd19, %rd137;
	add.s64 	%rd144, %rd134, %rd140;
	sub.s64 	%rd145, %rd143, %rd144;
	mad.lo.s64 	%rd146, %rd138, %rd19, %rd134;
	add.s64 	%rd147, %rd137, %rd142;
	sub.s64 	%rd148, %rd146, %rd147;
	selp.b64 	%rd149, 1, %rd148, %p12;
	add.s64 	%rd150, %rd145, -2;
	selp.b64 	%rd151, %rd150, -1, %p12;
	add.s64 	%rd152, %rd151, %rd149;
	cvt.u32.u64 	%r22, %rd152;
	and.b32  	%r23, %r22, 31;
	mov.b32 	%r24, -2147483648;
	shr.u32 	%r25, %r24, %r23;
	shr.u64 	%rd153, %rd152, 3;
	and.b64  	%rd154, %rd153, 2305843009213693948;
	add.s64 	%rd155, %rd1, %rd154;
	atom.global.or.b32 	%r26, [%rd155], %r25;
	add.s64 	%rd156, %rd209, 1;
	ld.global.u64 	%rd157, [%rd7];
	mul.lo.s64 	%rd158, %rd157, %rd18;
	add.s64 	%rd159, %rd158, %rd156;
	ld.global.u64 	%rd160, [%rd7+8];
	mul.lo.s64 	%rd161, %rd160, %rd18;
	add.s64 	%rd162, %rd161, %rd156;
	setp.lt.u64 	%p13, %rd159, %rd162;
	mad.lo.s64 	%rd163, %rd159, %rd159, %rd159;
	shr.u64 	%rd164, %rd163, 1;
	mad.lo.s64 	%rd165, %rd162, %rd162, %rd162;
	shr.u64 	%rd166, %rd165, 1;
	mad.lo.s64 	%rd167, %rd159, %rd19, %rd161;
	add.s64 	%rd168, %rd158, %rd164;
	sub.s64 	%rd169, %rd167, %rd168;
	mad.lo.s64 	%rd170, %rd162, %rd19, %rd158;
	add.s64 	%rd171, %rd161, %rd166;
	sub.s64 	%rd172, %rd170, %rd171;
	selp.b64 	%rd173, 1, %rd172, %p13;
	add.s64 	%rd174, %rd169, -2;
	selp.b64 	%rd175, %rd174, -1, %p13;
	add.s64 	%rd176, %rd175, %rd173;
	cvt.u32.u64 	%r27, %rd176;
	and.b32  	%r28, %r27, 31;
	shr.u32 	%r29, %r24, %r28;
	shr.u64 	%rd177, %rd176, 3;
	and.b64  	%rd178, %rd177, 2305843009213693948;
	add.s64 	%rd179, %rd1, %rd178;
	atom.global.or.b32 	%r30, [%rd179], %r29;
	add.s64 	%rd209, %rd209, 2;
$L__BB0_8:
	and.b64  	%rd180, %rd18, 1;
	setp.eq.b64 	%p14, %rd180, 1;
	not.pred 	%p15, %p14;
	@%p15 bra 	$L__BB0_10;
	ld.global.u64 	%rd181, [%rd7];
	mul.lo.s64 	%rd182, %rd181, %rd18;
	add.s64 	%rd183, %rd182, %rd209;
	ld.global.u64 	%rd184, [%rd7+8];
	mul.lo.s64 	%rd185, %rd184, %rd18;
	add.s64 	%rd186, %rd185, %rd209;
	setp.lt.u64 	%p16, %rd183, %rd186;
	mad.lo.s64 	%rd187, %rd183, %rd183, %rd183;
	shr.u64 	%rd188, %rd187, 1;
	mad.lo.s64 	%rd189, %rd186, %rd186, %rd186;
	shr.u64 	%rd190, %rd189, 1;
	mad.lo.s64 	%rd191, %rd183, %rd19, %rd185;
	add.s64 	%rd192, %rd182, %rd188;
	sub.s64 	%rd193, %rd191, %rd192;
	mad.lo.s64 	%rd194, %rd186, %rd19, %rd182;
	add.s64 	%rd195, %rd185, %rd190;
	sub.s64 	%rd196, %rd194, %rd195;
	selp.b64 	%rd197, 1, %rd196, %p16;
	add.s64 	%rd198, %rd193, -2;
	selp.b64 	%rd199, %rd198, -1, %p16;
	add.s64 	%rd200, %rd199, %rd197;
	cvt.u32.u64 	%r31, %rd200;
	and.b32  	%r32, %r31, 31;
	mov.b32 	%r33, -2147483648;
	shr.u32 	%r34, %r33, %r32;
	shr.u64 	%rd201, %rd200, 3;
	and.b64  	%rd202, %rd201, 2305843009213693948;
	add.s64 	%rd203, %rd1, %rd202;
	atom.global.or.b32 	%r35, [%rd203], %r34;
$L__BB0_10:
	add.s64 	%rd205, %rd205, %rd5;
	setp.lt.u64 	%p17, %rd205, %rd17;
	@%p17 bra 	$L__BB0_2;
$L__BB0_11:
	ret;

}
	// .globl	_Z15cartProdBitmapHP4EdgePjyyyy
.visible .entry _Z15cartProdBitmapHP4EdgePjyyyy(
	.param .u64 .ptr .align 1 _Z15cartProdBitmapHP4EdgePjyyyy_param_0,
	.param .u64 .ptr .align 1 _Z15cartProdBitmapHP4EdgePjyyyy_param_1,
	.param .u64 _Z15cartProdBitmapHP4EdgePjyyyy_param_2,
	.param .u64 _Z15cartProdBitmapHP4EdgePjyyyy_param_3,
	.param .u64 _Z15cartProdBitmapHP4EdgePjyyyy_param_4,
	.param .u64 _Z15cartProdBitmapHP4EdgePjyyyy_param_5
)
{
	.reg .pred 	%p<18>;
	.reg .b32 	%r<36>;
	.reg .b64 	%rd<205>;

	ld.param.u64 	%rd27, [_Z15cartProdBitmapHP4EdgePjyyyy_param_1];
	ld.param.u64 	%rd23, [_Z15cartProdBitmapHP4EdgePjyyyy_param_2];
	ld.param.u64 	%rd24, [_Z15cartProdBitmapHP4EdgePjyyyy_param_3];
	ld.param.u64 	%rd25, [_Z15cartProdBitmapHP4EdgePjyyyy_param_4];
	ld.param.u64 	%rd26, [_Z15cartProdBitmapHP4EdgePjyyyy_param_5];
	cvta.to.global.u64 	%rd1, %rd27;
	mov.u32 	%r1, %ctaid.x;
	mov.u32 	%r2, %ntid.x;
	cvt.u64.u32 	%rd2, %r2;
	mul.wide.u32 	%rd28, %r1, %r2;
	mov.u32 	%r3, %tid.x;
	cvt.u64.u32 	%rd29, %r3;
	add.s64 	%rd198, %rd28, %rd29;
	setp.ge.u64 	%p1, %rd198, %rd23;
	setp.eq.s64 	%p2, %rd24, 0;
	or.pred  	%p3, %p1, %p2;
	@%p3 bra 	$L__BB1_11;
	and.b64  	%rd4, %rd24, -4;
	shl.b64 	%rd5, %rd25, 2;
	mul.lo.s64 	%rd6, %rd25, 3;
	mov.u32 	%r4, %nctaid.x;
	cvt.u64.u32 	%rd30, %r4;
	mul.lo.s64 	%rd7, %rd30, %rd2;
$L__BB1_2:
	setp.lt.u64 	%p4, %rd24, 4;
	mov.b64 	%rd204, 0;
	@%p4 bra 	$L__BB1_5;
	shl.b64 	%rd200, %rd25, 1;
	mov.b64 	%rd199, 0;
	mov.u64 	%rd201, %rd25;
	mov.u64 	%rd202, %rd4;
$L__BB1_4:
	.pragma "nounroll";
	ld.param.u64 	%rd195, [_Z15cartProdBitmapHP4EdgePjyyyy_param_0];
	cvta.to.global.u64 	%rd33, %rd195;
	shl.b64 	%rd34, %rd198, 4;
	add.s64 	%rd35, %rd33, %rd34;
	ld.global.u64 	%rd36, [%rd35];
	add.s64 	%rd37, %rd199, %rd36;
	ld.global.u64 	%rd38, [%rd35+8];
	add.s64 	%rd39, %rd199, %rd38;
	setp.lt.u64 	%p5, %rd37, %rd39;
	mad.lo.s64 	%rd40, %rd37, %rd37, %rd37;
	shr.u64 	%rd41, %rd40, 1;
	mad.lo.s64 	%rd42, %rd39, %rd39, %rd39;
	shr.u64 	%rd43, %rd42, 1;
	mad.lo.s64 	%rd44, %rd37, %rd26, %rd38;
	add.s64 	%rd45, %rd36, %rd41;
	sub.s64 	%rd46, %rd44, %rd45;
	mad.lo.s64 	%rd47, %rd39, %rd26, %rd36;
	add.s64 	%rd48, %rd38, %rd43;
	sub.s64 	%rd49, %rd47, %rd48;
	selp.b64 	%rd50, 1, %rd49, %p5;
	add.s64 	%rd51, %rd46, -2;
	selp.b64 	%rd52, %rd51, -1, %p5;
	add.s64 	%rd53, %rd52, %rd50;
	cvt.u32.u64 	%r5, %rd53;
	and.b32  	%r6, %r5, 31;
	mov.b32 	%r7, -2147483648;
	shr.u32 	%r8, %r7, %r6;
	shr.u64 	%rd54, %rd53, 3;
	and.b64  	%rd55, %rd54, 2305843009213693948;
	add.s64 	%rd56, %rd1, %rd55;
	atom.global.or.b32 	%r9, [%rd56], %r8;
	ld.global.u64 	%rd57, [%rd35];
	add.s64 	%rd58, %rd201, %rd57;
	ld.global.u64 	%rd59, [%rd35+8];
	add.s64 	%rd60, %rd201, %rd59;
	setp.lt.u64 	%p6, %rd58, %rd60;
	mad.lo.s64 	%rd61, %rd58, %rd58, %rd58;
	shr.u64 	%rd62, %rd61, 1;
	mad.lo.s64 	%rd63, %rd60, %rd60, %rd60;
	shr.u64 	%rd64, %rd63, 1;
	mad.lo.s64 	%rd65, %rd58, %rd26, %rd59;
	add.s64 	%rd66, %rd57, %rd62;
	sub.s64 	%rd67, %rd65, %rd66;
	mad.lo.s64 	%rd68, %rd60, %rd26, %rd57;
	add.s64 	%rd69, %rd59, %rd64;
	sub.s64 	%rd70, %rd68, %rd69;
	selp.b64 	%rd71, 1, %rd70, %p6;
	add.s64 	%rd72, %rd67, -2;
	selp.b64 	%rd73, %rd72, -1, %p6;
	add.s64 	%rd74, %rd73, %rd71;
	cvt.u32.u64 	%r10, %rd74;
	and.b32  	%r11, %r10, 31;
	shr.u32 	%r12, %r7, %r11;
	shr.u64 	%rd75, %rd74, 3;
	and.b64  	%rd76, %rd75, 2305843009213693948;
	add.s64 	%rd77, %rd1, %rd76;
	atom.global.or.b32 	%r13, [%rd77], %r12;
	ld.global.u64 	%rd78, [%rd35];
	add.s64 	%rd79, %rd200, %rd78;
	ld.global.u64 	%rd80, [%rd35+8];
	add.s64 	%rd81, %rd200, %rd80;
	setp.lt.u64 	%p7, %rd79, %rd81;
	mad.lo.s64 	%rd82, %rd79, %rd79, %rd79;
	shr.u64 	%rd83, %rd82, 1;
	mad.lo.s64 	%rd84, %rd81, %rd81, %rd81;
	shr.u64 	%rd85, %rd84, 1;
	mad.lo.s64 	%rd86, %rd79, %rd26, %rd80;
	add.s64 	%rd87, %rd78, %rd83;
	sub.s64 	%rd88, %rd86, %rd87;
	mad.lo.s64 	%rd89, %rd81, %rd26, %rd78;
	add.s64 	%rd90, %rd80, %rd85;
	sub.s64 	%rd91, %rd89, %rd90;
	selp.b64 	%rd92, 1, %rd91, %p7;
	add.s64 	%rd93, %rd88, -2;
	selp.b64 	%rd94, %rd93, -1, %p7;
	add.s64 	%rd95, %rd94, %rd92;
	cvt.u32.u64 	%r14, %rd95;
	and.b32  	%r15, %r14, 31;
	shr.u32 	%r16, %r7, %r15;
	shr.u64 	%rd96, %rd95, 3;
	and.b64  	%rd97, %rd96, 2305843009213693948;
	add.s64 	%rd98, %rd1, %rd97;
	atom.global.or.b32 	%r17, [%rd98], %r16;
	ld.global.u64 	%rd99, [%rd35];
	add.s64 	%rd100, %rd6, %rd199;
	add.s64 	%rd101, %rd100, %rd99;
	ld.global.u64 	%rd102, [%rd35+8];
	add.s64 	%rd103, %rd100, %rd102;
	setp.lt.u64 	%p8, %rd101, %rd103;
	mad.lo.s64 	%rd104, %rd101, %rd101, %rd101;
	shr.u64 	%rd105, %rd104, 1;
	mad.lo.s64 	%rd106, %rd103, %rd103, %rd103;
	shr.u64 	%rd107, %rd106, 1;
	mad.lo.s64 	%rd108, %rd101, %rd26, %rd102;
	add.s64 	%rd109, %rd99, %rd105;
	sub.s64 	%rd110, %rd108, %rd109;
	mad.lo.s64 	%rd111, %rd103, %rd26, %rd99;
	add.s64 	%rd112, %rd102, %rd107;
	sub.s64 	%rd113, %rd111, %rd112;
	selp.b64 	%rd114, 1, %rd113, %p8;
	add.s64 	%rd115, %rd110, -2;
	selp.b64 	%rd116, %rd115, -1, %p8;
	add.s64 	%rd117, %rd116, %rd114;
	cvt.u32.u64 	%r18, %rd117;
	and.b32  	%r19, %r18, 31;
	shr.u32 	%r20, %r7, %r19;
	shr.u64 	%rd118, %rd117, 3;
	and.b64  	%rd119, %rd118, 2305843009213693948;
	add.s64 	%rd120, %rd1, %rd119;
	atom.global.or.b32 	%r21, [%rd120], %r20;
	add.s64 	%rd202, %rd202, -4;
	add.s64 	%rd201, %rd201, %rd5;
	add.s64 	%rd200, %rd200, %rd5;
	add.s64 	%rd199, %rd199, %rd5;
	setp.ne.s64 	%p9, %rd202, 0;
	mov.u64 	%rd204, %rd4;
	@%p9 bra 	$L__BB1_4;
$L__BB1_5:
	and.b64  	%rd121, %rd24, 3;
	setp.eq.s64 	%p10, %rd121, 0;
	@%p10 bra 	$L__BB1_10;
	setp.eq.s64 	%p11, %rd121, 1;
	@%p11 bra 	$L__BB1_8;
	ld.param.u64 	%rd196, [_Z15cartProdBitmapHP4EdgePjyyyy_param_0];
	mul.lo.s64 	%rd122, %rd204, %rd25;
	cvta.to.global.u64 	%rd123, %rd196;
	shl.b64 	%rd124, %rd198, 4;
	add.s64 	%rd125, %rd123, %rd124;
	ld.global.u64 	%rd126, [%rd125];
	add.s64 	%rd127, %rd126, %rd122;
	ld.global.u64 	%rd128, [%rd125+8];
	add.s64 	%rd129, %rd128, %rd122;
	setp.lt.u64 	%p12, %rd127, %rd129;
	mad.lo.s64 	%rd130, %rd127, %rd127, %rd127;
	shr.u64 	%rd131, %rd130, 1;
	mad.lo.s64 	%rd132, %rd129, %rd129, %rd129;
	shr.u64 	%rd133, %rd132, 1;
	mad.lo.s64 	%rd134, %rd127, %rd26, %rd128;
	add.s64 	%rd135, %rd126, %rd131;
	sub.s64 	%rd136, %rd134, %rd135;
	mad.lo.s64 	%rd137, %rd129, %rd26, %rd126;
	add.s64 	%rd138, %rd128, %rd133;
	sub.s64 	%rd139, %rd137, %rd138;
	selp.b64 	%rd140, 1, %rd139, %p12;
	add.s64 	%rd141, %rd136, -2;
	selp.b64 	%rd142, %rd141, -1, %p12;
	add.s64 	%rd143, %rd142, %rd140;
	cvt.u32.u64 	%r22, %rd143;
	and.b32  	%r23, %r22, 31;
	mov.b32 	%r24, -2147483648;
	shr.u32 	%r25, %r24, %r23;
	shr.u64 	%rd144, %rd143, 3;
	and.b64  	%rd145, %rd144, 2305843009213693948;
	add.s64 	%rd146, %rd1, %rd145;
	atom.global.or.b32 	%r26, [%rd146], %r25;
	add.s64 	%rd147, %rd122, %rd25;
	ld.global.u64 	%rd148, [%rd125];
	add.s64 	%rd149, %rd148, %rd147;
	ld.global.u64 	%rd150, [%rd125+8];
	add.s64 	%rd151, %rd150, %rd147;
	setp.lt.u64 	%p13, %rd149, %rd151;
	mad.lo.s64 	%rd152, %rd149, %rd149, %rd149;
	shr.u64 	%rd153, %rd152, 1;
	mad.lo.s64 	%rd154, %rd151, %rd151, %rd151;
	shr.u64 	%rd155, %rd154, 1;
	mad.lo.s64 	%rd156, %rd149, %rd26, %rd150;
	add.s64 	%rd157, %rd148, %rd153;
	sub.s64 	%rd158, %rd156, %rd157;
	mad.lo.s64 	%rd159, %rd151, %rd26, %rd148;
	add.s64 	%rd160, %rd150, %rd155;
	sub.s64 	%rd161, %rd159, %rd160;
	selp.b64 	%rd162, 1, %rd161, %p13;
	add.s64 	%rd163, %rd158, -2;
	selp.b64 	%rd164, %rd163, -1, %p13;
	add.s64 	%rd165, %rd164, %rd162;
	cvt.u32.u64 	%r27, %rd165;
	and.b32  	%r28, %r27, 31;
	shr.u32 	%r29, %r24, %r28;
	shr.u64 	%rd166, %rd165, 3;
	and.b64  	%rd167, %rd166, 2305843009213693948;
	add.s64 	%rd168, %rd1, %rd167;
	atom.global.or.b32 	%r30, [%rd168], %r29;
	add.s64 	%rd204, %rd204, 2;
$L__BB1_8:
	and.b64  	%rd169, %rd24, 1;
	setp.eq.b64 	%p14, %rd169, 1;
	not.pred 	%p15, %p14;
	@%p15 bra 	$L__BB1_10;
	ld.param.u64 	%rd197, [_Z15cartProdBitmapHP4EdgePjyyyy_param_0];
	mul.lo.s64 	%rd170, %rd204, %rd25;
	cvta.to.global.u64 	%rd171, %rd197;
	shl.b64 	%rd172, %rd198, 4;
	add.s64 	%rd173, %rd171, %rd172;
	ld.global.u64 	%rd174, [%rd173];
	add.s64 	%rd175, %rd174, %rd170;
	ld.global.u64 	%rd176, [%rd173+8];
	add.s64 	%rd177, %rd176, %rd170;
	setp.lt.u64 	%p16, %rd175, %rd177;
	mad.lo.s64 	%rd178, %rd175, %rd175, %rd175;
	shr.u64 	%rd179, %rd178, 1;
	mad.lo.s64 	%rd180, %rd177, %rd177, %rd177;
	shr.u64 	%rd181, %rd180, 1;
	mad.lo.s64 	%rd182, %rd175, %rd26, %rd176;
	add.s64 	%rd183, %rd174, %rd179;
	sub.s64 	%rd184, %rd182, %rd183;
	mad.lo.s64 	%rd185, %rd177, %rd26, %rd174;
	add.s64 	%rd186, %rd176, %rd181;
	sub.s64 	%rd187, %rd185, %rd186;
	selp.b64 	%rd188, 1, %rd187, %p16;
	add.s64 	%rd189, %rd184, -2;
	selp.b64 	%rd190, %rd189, -1, %p16;
	add.s64 	%rd191, %rd190, %rd188;
	cvt.u32.u64 	%r31, %rd191;
	and.b32  	%r32, %r31, 31;
	mov.b32 	%r33, -2147483648;
	shr.u32 	%r34, %r33, %r32;
	shr.u64 	%rd192, %rd191, 3;
	and.b64  	%rd193, %rd192, 2305843009213693948;
	add.s64 	%rd194, %rd1, %rd193;
	atom.global.or.b32 	%r35, [%rd194], %r34;
$L__BB1_10:
	add.s64 	%rd198, %rd198, %rd7;
	setp.lt.u64 	%p17, %rd198, %rd23;
	@%p17 bra 	$L__BB1_2;
$L__BB1_11:
	ret;

}


// ===== COMPILED SASS (sm_100) =====

	.target	sm_100

	.elftype	@"ET_EXEC"


//--------------------- .note.nv.tkinfo           --------------------------
	.section	.note.nv.tkinfo,"",@"SHT_NOTE"
	.sectionflags	@"SHF_NOTE_NV_TKINFO"
	.tkinfo
        /*0018*/ 	.word	0x00000002
        /*0030*/ 	.string	""
        /*0030*/ 	.string	"ptxas"
        /*0030*/ 	.string	"Cuda compilation tools, release 13.0, V13.0.88"
        /*0030*/ 	.string	"Build cuda_13.0.r13.0/compiler.36424714_0"
        /*0030*/ 	.string	"-arch sm_100 -m 64 "



//--------------------- .note.nv.cuinfo           --------------------------
	.section	.note.nv.cuinfo,"",@"SHT_NOTE"
	.sectionflags	@"SHF_NOTE_NV_CUINFO"
        /*0018*/ 	.short	0x0002
        /*001a*/ 	.short	0x0064
        /*001c*/ 	.short	0x0082
	.zero		2


//--------------------- .nv.info                  --------------------------
	.section	.nv.info,"",@"SHT_CUDA_INFO"
	.align	4


	//----- nvinfo : EIATTR_REGCOUNT
	.align		4
        /*0000*/ 	.byte	0x04, 0x2f
        /*0002*/ 	.short	(.L_1 - .L_0)
	.align		4
.L_0:
        /*0004*/ 	.word	index@(_Z15cartProdBitmapGP4EdgePjyyy)
        /*0008*/ 	.word	0x00000028


	//----- nvinfo : EIATTR_FRAME_SIZE
	.align		4
.L_1:
        /*000c*/ 	.byte	0x04, 0x11
        /*000e*/ 	.short	(.L_3 - .L_2)
	.align		4
.L_2:
        /*0010*/ 	.word	index@(_Z15cartProdBitmapGP4EdgePjyyy)
        /*0014*/ 	.word	0x00000000


	//----- nvinfo : EIATTR_REGCOUNT
	.align		4
.L_3:
        /*0018*/ 	.byte	0x04, 0x2f
        /*001a*/ 	.short	(.L_5 - .L_4)
	.align		4
.L_4:
        /*001c*/ 	.word	index@(_Z15cartProdBitmapHP4EdgePjyyyy)
        /*0020*/ 	.word	0x00000028


	//----- nvinfo : EIATTR_FRAME_SIZE
	.align		4
.L_5:
        /*0024*/ 	.byte	0x04, 0x11
        /*0026*/ 	.short	(.L_7 - .L_6)
	.align		4
.L_6:
        /*0028*/ 	.word	index@(_Z15cartProdBitmapHP4EdgePjyyyy)
        /*002c*/ 	.word	0x00000000


	//----- nvinfo : EIATTR_MIN_STACK_SIZE
	.align		4
.L_7:
        /*0030*/ 	.byte	0x04, 0x12
        /*0032*/ 	.short	(.L_9 - .L_8)
	.align		4
.L_8:
        /*0034*/ 	.word	index@(_Z15cartProdBitmapHP4EdgePjyyyy)
        /*0038*/ 	.word	0x00000000


	//----- nvinfo : EIATTR_MIN_STACK_SIZE
	.align		4
.L_9:
        /*003c*/ 	.byte	0x04, 0x12
        /*003e*/ 	.short	(.L_11 - .L_10)
	.align		4
.L_10:
        /*0040*/ 	.word	index@(_Z15cartProdBitmapGP4EdgePjyyy)
        /*0044*/ 	.word	0x00000000
.L_11:


//--------------------- .nv.compat                --------------------------
	.section	.nv.compat,"",@"SHT_CUDA_COMPAT_INFO"
	.align	4
        /*0000*/ 	.byte	0x02, 0x09, 0x00, 0x00, 0x02, 0x02, 0x01, 0x00, 0x02, 0x05, 0x05, 0x00, 0x03, 0x07, 0x01, 0x01
        /*0010*/ 	.byte	0x02, 0x03, 0x00, 0x00, 0x02, 0x06, 0x01, 0x00, 0x04, 0x0b, 0x08, 0x00, 0x09, 0x00, 0x00, 0x00
        /*0020*/ 	.byte	0x00, 0x00, 0x00, 0x00


//--------------------- .nv.info._Z15cartProdBitmapHP4EdgePjyyyy --------------------------
	.section	.nv.info._Z15cartProdBitmapHP4EdgePjyyyy,"",@"SHT_CUDA_INFO"
	.sectionflags	@""
	.align	4


	//----- nvinfo : EIATTR_CUDA_API_VERSION
	.align		4
        /*0000*/ 	.byte	0x04, 0x37
        /*0002*/ 	.short	(.L_13 - .L_12)
.L_12:
        /*0004*/ 	.word	0x00000082


	//----- nvinfo : EIATTR_KPARAM_INFO
	.align		4
.L_13:
        /*0008*/ 	.byte	0x04, 0x17
        /*000a*/ 	.short	(.L_15 - .L_14)
.L_14:
        /*000c*/ 	.word	0x00000000
        /*0010*/ 	.short	0x0005
        /*0012*/ 	.short	0x0028
        /*0014*/ 	.byte	0x00, 0xf0, 0x21, 0x00


	//----- nvinfo : EIATTR_KPARAM_INFO
	.align		4
.L_15:
        /*0018*/ 	.byte	0x04, 0x17
        /*001a*/ 	.short	(.L_17 - .L_16)
.L_16:
        /*001c*/ 	.word	0x00000000
        /*0020*/ 	.short	0x0004
        /*0022*/ 	.short	0x0020
        /*0024*/ 	.byte	0x00, 0xf0, 0x21, 0x00


	//----- nvinfo : EIATTR_KPARAM_INFO
	.align		4
.L_17:
        /*0028*/ 	.byte	0x04, 0x17
        /*002a*/ 	.short	(.L_19 - .L_18)
.L_18:
        /*002c*/ 	.word	0x00000000
        /*0030*/ 	.short	0x0003
        /*0032*/ 	.short	0x0018
        /*0034*/ 	.byte	0x00, 0xf0, 0x21, 0x00


	//----- nvinfo : EIATTR_KPARAM_INFO
	.align		4
.L_19:
        /*0038*/ 	.byte	0x04, 0x17
        /*003a*/ 	.short	(.L_21 - .L_20)
.L_20:
        /*003c*/ 	.word	0x00000000
        /*0040*/ 	.short	0x0002
        /*0042*/ 	.short	0x0010
        /*0044*/ 	.byte	0x00, 0xf0, 0x21, 0x00


	//----- nvinfo : EIATTR_KPARAM_INFO
	.align		4
.L_21:
        /*0048*/ 	.byte	0x04, 0x17
        /*004a*/ 	.short	(.L_23 - .L_22)
.L_22:
        /*004c*/ 	.word	0x00000000
        /*0050*/ 	.short	0x0001
        /*0052*/ 	.short	0x0008
        /*0054*/ 	.byte	0x00, 0xf5, 0x21, 0x00


	//----- nvinfo : EIATTR_KPARAM_INFO
	.align		4
.L_23:
        /*0058*/ 	.byte	0x04, 0x17
        /*005a*/ 	.short	(.L_25 - .L_24)
.L_24:
        /*005c*/ 	.word	0x00000000
        /*0060*/ 	.short	0x0000
        /*0062*/ 	.short	0x0000
        /*0064*/ 	.byte	0x00, 0xf5, 0x21, 0x00


	//----- nvinfo : EIATTR_SPARSE_MMA_MASK
	.align		4
.L_25:
        /*0068*/ 	.byte	0x03, 0x50
        /*006a*/ 	.short	0x0000


	//----- nvinfo : EIATTR_MAXREG_COUNT
	.align		4
        /*006c*/ 	.byte	0x03, 0x1b
        /*006e*/ 	.short	0x00ff


	//----- nvinfo : EIATTR_MERCURY_ISA_VERSION
	.align		4
        /*0070*/ 	.byte	0x03, 0x5f
        /*0072*/ 	.short	0x0101


	//----- nvinfo : EIATTR_VRC_CTA_INIT_COUNT
	.align		4
        /*0074*/ 	.byte	0x02, 0x4a
	.zero		1
	.zero		1


	//----- nvinfo : EIATTR_EXIT_INSTR_OFFSETS
	.align		4
        /*0078*/ 	.byte	0x04, 0x1c
        /*007a*/ 	.short	(.L_27 - .L_26)


	//   ....[0]....
.L_26:
        /*007c*/ 	.word	0x000000b0


	//   ....[1]....
        /*0080*/ 	.word	0x00001b00


	//----- nvinfo : EIATTR_CRS_STACK_SIZE
	.align		4
.L_27:
        /*0084*/ 	.byte	0x04, 0x1e
        /*0086*/ 	.short	(.L_29 - .L_28)
.L_28:
        /*0088*/ 	.word	0x00000000


	//----- nvinfo : EIATTR_CBANK_PARAM_SIZE
	.align		4
.L_29:
        /*008c*/ 	.byte	0x03, 0x19
        /*008e*/ 	.short	0x0030


	//----- nvinfo : EIATTR_PARAM_CBANK
	.align		4
        /*0090*/ 	.byte	0x04, 0x0a
        /*0092*/ 	.short	(.L_31 - .L_30)
	.align		4
.L_30:
        /*0094*/ 	.word	index@(.nv.constant0._Z15cartProdBitmapHP4EdgePjyyyy)
        /*0098*/ 	.short	0x0380
        /*009a*/ 	.short	0x0030


	//----- nvinfo : EIATTR_SW_WAR
	.align		4
.L_31:
        /*009c*/ 	.byte	0x04, 0x36
        /*009e*/ 	.short	(.L_33 - .L_32)
.L_32:
        /*00a0*/ 	.word	0x00000008
.L_33:


//--------------------- .nv.info._Z15cartProdBitmapGP4EdgePjyyy --------------------------
	.section	.nv.info._Z15cartProdBitmapGP4EdgePjyyy,"",@"SHT_CUDA_INFO"
	.sectionflags	@""
	.align	4


	//----- nvinfo : EIATTR_CUDA_API_VERSION
	.align		4
        /*0000*/ 	.byte	0x04, 0x37
        /*0002*/ 	.short	(.L_35 - .L_34)
.L_34:
        /*0004*/ 	.word	0x00000082


	//----- nvinfo : EIATTR_KPARAM_INFO
	.align		4
.L_35:
        /*0008*/ 	.byte	0x04, 0x17
        /*000a*/ 	.short	(.L_37 - .L_36)
.L_36:
        /*000c*/ 	.word	0x00000000
        /*0010*/ 	.short	0x0004
        /*0012*/ 	.short	0x0020
        /*0014*/ 	.byte	0x00, 0xf0, 0x21, 0x00


	//----- nvinfo : EIATTR_KPARAM_INFO
	.align		4
.L_37:
        /*0018*/ 	.byte	0x04, 0x17
        /*001a*/ 	.short	(.L_39 - .L_38)
.L_38:
        /*001c*/ 	.word	0x00000000
        /*0020*/ 	.short	0x0003
        /*0022*/ 	.short	0x0018
        /*0024*/ 	.byte	0x00, 0xf0, 0x21, 0x00


	//----- nvinfo : EIATTR_KPARAM_INFO
	.align		4
.L_39:
        /*0028*/ 	.byte	0x04, 0x17
        /*002a*/ 	.short	(.L_41 - .L_40)
.L_40:
        /*002c*/ 	.word	0x00000000
        /*0030*/ 	.short	0x0002
        /*0032*/ 	.short	0x0010
        /*0034*/ 	.byte	0x00, 0xf0, 0x21, 0x00


	//----- nvinfo : EIATTR_KPARAM_INFO
	.align		4
.L_41:
        /*0038*/ 	.byte	0x04, 0x17
        /*003a*/ 	.short	(.L_43 - .L_42)
.L_42:
        /*003c*/ 	.word	0x00000000
        /*0040*/ 	.short	0x0001
        /*0042*/ 	.short	0x0008
        /*0044*/ 	.byte	0x00, 0xf5, 0x21, 0x00


	//----- nvinfo : EIATTR_KPARAM_INFO
	.align		4
.L_43:
        /*0048*/ 	.byte	0x04, 0x17
        /*004a*/ 	.short	(.L_45 - .L_44)
.L_44:
        /*004c*/ 	.word	0x00000000
        /*0050*/ 	.short	0x0000
        /*0052*/ 	.short	0x0000
        /*0054*/ 	.byte	0x00, 0xf5, 0x21, 0x00


	//----- nvinfo : EIATTR_SPARSE_MMA_MASK
	.align		4
.L_45:
        /*0058*/ 	.byte	0x03, 0x50
        /*005a*/ 	.short	0x0000


	//----- nvinfo : EIATTR_MAXREG_COUNT
	.align		4
        /*005c*/ 	.byte	0x03, 0x1b
        /*005e*/ 	.short	0x00ff


	//----- nvinfo : EIATTR_MERCURY_ISA_VERSION
	.align		4
        /*0060*/ 	.byte	0x03, 0x5f
        /*0062*/ 	.short	0x0101


	//----- nvinfo : EIATTR_VRC_CTA_INIT_COUNT
	.align		4
        /*0064*/ 	.byte	0x02, 0x4a
	.zero		1
	.zero		1


	//----- nvinfo : EIATTR_EXIT_INSTR_OFFSETS
	.align		4
        /*0068*/ 	.byte	0x04, 0x1c
        /*006a*/ 	.short	(.L_47 - .L_46)


	//   ....[0]....
.L_46:
        /*006c*/ 	.word	0x000000b0


	//   ....[1]....
        /*0070*/ 	.word	0x00001e70


	//----- nvinfo : EIATTR_CRS_STACK_SIZE
	.align		4
.L_47:
        /*0074*/ 	.byte	0x04, 0x1e
        /*0076*/ 	.short	(.L_49 - .L_48)
.L_48:
        /*0078*/ 	.word	0x00000000


	//----- nvinfo : EIATTR_CBANK_PARAM_SIZE
	.align		4
.L_49:
        /*007c*/ 	.byte	0x03, 0x19
        /*007e*/ 	.short	0x0028


	//----- nvinfo : EIATTR_PARAM_CBANK
	.align		4
        /*0080*/ 	.byte	0x04, 0x0a
        /*0082*/ 	.short	(.L_51 - .L_50)
	.align		4
.L_50:
        /*0084*/ 	.word	index@(.nv.constant0._Z15cartProdBitmapGP4EdgePjyyy)
        /*0088*/ 	.short	0x0380
        /*008a*/ 	.short	0x0028


	//----- nvinfo : EIATTR_SW_WAR
	.align		4
.L_51:
        /*008c*/ 	.byte	0x04, 0x36
        /*008e*/ 	.short	(.L_53 - .L_52)
.L_52:
        /*0090*/ 	.word	0x00000008
.L_53:


//--------------------- .nv.callgraph             --------------------------
	.section	.nv.callgraph,"",@"SHT_CUDA_CALLGRAPH"
	.align	4
	.sectionentsize	8
	.align		4
        /*0000*/ 	.word	0x00000000
	.align		4
        /*0004*/ 	.word	0xffffffff
	.align		4
        /*0008*/ 	.word	0x00000000
	.align		4
        /*000c*/ 	.word	0xfffffffe
	.align		4
        /*0010*/ 	.word	0x00000000
	.align		4
        /*0014*/ 	.word	0xfffffffd
	.align		4
        /*0018*/ 	.word	0x00000000
	.align		4
        /*001c*/ 	.word	0xfffffffc


//--------------------- .text._Z15cartProdBitmapHP4EdgePjyyyy --------------------------
	.section	.text._Z15cartProdBitmapHP4EdgePjyyyy,"ax",@progbits
	.align	128
        .global         _Z15cartProdBitmapHP4EdgePjyyyy
        .type           _Z15cartProdBitmapHP4EdgePjyyyy,@function
        .size           _Z15cartProdBitmapHP4EdgePjyyyy,(.L_x_12 - _Z15cartProdBitmapHP4EdgePjyyyy)
        .other          _Z15cartProdBitmapHP4EdgePjyyyy,@"STO_CUDA_ENTRY STV_DEFAULT"
_Z15cartProdBitmapHP4EdgePjyyyy:
.text._Z15cartProdBitmapHP4EdgePjyyyy:
[----:B------:R-:W-:Y:S01]  /*0000*/  LDC R1, c[0x0][0x37c] ;  /* 0x0000df00ff017b82 */ /* 0x000fe20000000800 */
[----:B------:R-:W0:Y:S07]  /*0010*/  S2R R2, SR_TID.X ;  /* 0x0000000000027919 */ /* 0x000e2e0000002100 */
[----:B------:R-:W0:Y:S01]  /*0020*/  S2UR UR4, SR_CTAID.X ;  /* 0x00000000000479c3 */ /* 0x000e220000002500 */
[----:B------:R-:W1:Y:S01]  /*0030*/  LDCU.128 UR12, c[0x0][0x390] ;  /* 0x00007200ff0c77ac */ /* 0x000e620008000c00 */
[----:B------:R-:W-:-:S06]  /*0040*/  IMAD.MOV.U32 R3, RZ, RZ, RZ ;  /* 0x000000ffff037224 */ /* 0x000fcc00078e00ff */
[----:B------:R-:W0:Y:S01]  /*0050*/  LDC R11, c[0x0][0x360] ;  /* 0x0000d800ff0b7b82 */ /* 0x000e220000000800 */
[----:B-1----:R-:W-:-:S04]  /*0060*/  ISETP.NE.U32.AND P0, PT, RZ, UR14, PT ;  /* 0x0000000eff007c0c */ /* 0x002fc8000bf05070 */
[----:B------:R-:W-:Y:S01]  /*0070*/  ISETP.NE.AND.EX P0, PT, RZ, UR15, PT, P0 ;  /* 0x0000000fff007c0c */ /* 0x000fe2000bf05300 */
[----:B0-----:R-:W-:-:S03]  /*0080*/  IMAD.WIDE.U32 R2, R11, UR4, R2 ;  /* 0x000000040b027c25 */ /* 0x001fc6000f8e0002 */
[----:B------:R-:W-:-:S04]  /*0090*/  ISETP.GE.U32.AND P1, PT, R2, UR12, PT ;  /* 0x0000000c02007c0c */ /* 0x000fc8000bf26070 */
[----:B------:R-:W-:-:S13]  /*00a0*/  ISETP.GE.U32.OR.EX P0, PT, R3, UR13, !P0, P1 ;  /* 0x0000000d03007c0c */ /* 0x000fda000c706510 */
[----:B------:R-:W-:Y:S05]  /*00b0*/  @P0 EXIT ;  /* 0x000000000000094d */ /* 0x000fea0003800000 */
[----:B------:R-:W0:Y:S01]  /*00c0*/  LDCU.64 UR4, c[0x0][0x3a0] ;  /* 0x00007400ff0477ac */ /* 0x000e220008000a00 */
[----:B------:R-:W-:Y:S01]  /*00d0*/  IMAD.MOV.U32 R0, RZ, RZ, R2 ;  /* 0x000000ffff007224 */ /* 0x000fe200078e0002 */
[----:B------:R-:W1:Y:S01]  /*00e0*/  LDCU UR8, c[0x0][0x370] ;  /* 0x00006e00ff0877ac */ /* 0x000e620008000800 */
[----:B------:R-:W2:Y:S01]  /*00f0*/  LDCU.64 UR10, c[0x0][0x358] ;  /* 0x00006b00ff0a77ac */ /* 0x000ea20008000a00 */
[----:B------:R-:W3:Y:S01]  /*0100*/  LDCU.64 UR12, c[0x0][0x3a8] ;  /* 0x00007500ff0c77ac */ /* 0x000ee20008000a00 */
[----:B------:R-:W4:Y:S01]  /*0110*/  LDCU.64 UR16, c[0x0][0x388] ;  /* 0x00007100ff1077ac */ /* 0x000f220008000a00 */
[----:B0-----:R-:W-:Y:S01]  /*0120*/  USHF.L.U64.HI UR6, UR4, 0x2, UR5 ;  /* 0x0000000204067899 */ /* 0x001fe20008010205 */
[----:B-1----:R-:W-:Y:S01]  /*0130*/  IMAD.WIDE.U32 R10, R11, UR8, RZ ;  /* 0x000000080b0a7c25 */ /* 0x002fe2000f8e00ff */
[----:B------:R-:W-:Y:S02]  /*0140*/  USHF.L.U32 UR5, UR4, 0x2, URZ ;  /* 0x0000000204057899 */ /* 0x000fe400080006ff */
[----:B------:R-:W-:Y:S01]  /*0150*/  ULOP3.LUT UR7, UR14, 0xfffffffc, URZ, 0xc0, !UPT ;  /* 0xfffffffc0e077892 */ /* 0x000fe2000f8ec0ff */
[----:B------:R-:W-:-:S02]  /*0160*/  UMOV UR4, URZ ;  /* 0x000000ff00047c82 */ /* 0x000fc40008000000 */
[----:B--234-:R-:W-:-:S09]  /*0170*/  VIADD R2, R11, UR4 ;  /* 0x000000040b027c36 */ /* 0x01cfd20008000000 */
.L_x_4:
[----:B0-----:R-:W0:Y:S01]  /*0180*/  LDC.64 R12, c[0x0][0x398] ;  /* 0x0000e600ff0c7b82 */ /* 0x001e220000000a00 */
[----:B-1----:R-:W-:Y:S02]  /*0190*/  CS2R R4, SRZ ;  /* 0x0000000000047805 */ /* 0x002fe4000001ff00 */
[----:B0-----:R-:W-:-:S04]  /*01a0*/  ISETP.GE.U32.AND P0, PT, R12, 0x4, PT ;  /* 0x000000040c00780c */ /* 0x001fc80003f06070 */
[----:B------:R-:W-:-:S13]  /*01b0*/  ISETP.GE.U32.AND.EX P0, PT, R13, RZ, PT, P0 ;  /* 0x000000ff0d00720c */ /* 0x000fda0003f06100 */
[----:B------:R-:W-:Y:S05]  /*01c0*/  @!P0 BRA `(.L_x_0) ;  /* 0x0000000c00788947 */ /* 0x000fea0003800000 */
[----:B------:R-:W0:Y:S01]  /*01d0*/  LDC.64 R14, c[0x0][0x3a0] ;  /* 0x0000e800ff0e7b82 */ /* 0x000e220000000a00 */
[----:B------:R-:W1:Y:S01]  /*01e0*/  LDCU.64 UR8, c[0x0][0x380] ;  /* 0x00007000ff0877ac */ /* 0x000e620008000a00 */
[----:B------:R-:W-:Y:S01]  /*01f0*/  CS2R R28, SRZ ;  /* 0x00000000001c7805 */ /* 0x000fe2000001ff00 */
[----:B------:R-:W-:Y:S01]  /*0200*/  IMAD.U32 R13, RZ, RZ, UR7 ;  /* 0x00000007ff0d7e24 */ /* 0x000fe2000f8e00ff */
[----:B------:R-:W2:Y:S04]  /*0210*/  LDCU.64 UR14, c[0x0][0x3a0] ;  /* 0x00007400ff0e77ac */ /* 0x000ea80008000a00 */
[----:B------:R-:W3:Y:S01]  /*0220*/  LDC R4, c[0x0][0x39c] ;  /* 0x0000e700ff047b82 */ /* 0x000ee20000000800 */
[----:B-1----:R-:W-:Y:S01]  /*0230*/  LEA R16, P0, R0, UR8, 0x4 ;  /* 0x0000000800107c11 */ /* 0x002fe2000f8020ff */
[----:B--2---:R-:W-:-:S03]  /*0240*/  IMAD.U32 R7, RZ, RZ, UR14 ;  /* 0x0000000eff077e24 */ /* 0x004fc6000f8e00ff */
[----:B------:R-:W-:Y:S01]  /*0250*/  LEA.HI.X R17, R0, UR9, R3, 0x4, P0 ;  /* 0x0000000900117c11 */ /* 0x000fe200080f2403 */
[----:B------:R-:W-:Y:S01]  /*0260*/  IMAD.U32 R8, RZ, RZ, UR15 ;  /* 0x0000000fff087e24 */ /* 0x000fe2000f8e00ff */
[C---:B0-----:R-:W-:Y:S01]  /*0270*/  SHF.L.U64.HI R6, R14.reuse, 0x1, R15 ;  /* 0x000000010e067819 */ /* 0x041fe2000001020f */
[----:B------:R-:W-:Y:S02]  /*0280*/  IMAD.SHL.U32 R5, R14, 0x2, RZ ;  /* 0x000000020e057824 */ /* 0x000fe400078e00ff */
[----:B---3--:R-:W-:-:S07]  /*0290*/  IMAD.MOV.U32 R9, RZ, RZ, R4 ;  /* 0x000000ffff097224 */ /* 0x008fce00078e0004 */
.L_x_1:
[----:B------:R-:W2:Y:S04]  /*02a0*/  LDG.E.64 R26, desc[UR10][R16.64] ;  /* 0x0000000a101a7981 */ /* 0x000ea8000c1e1b00 */
[----:B------:R-:W3:Y:S01]  /*02b0*/  LDG.E.64 R24, desc[UR10][R16.64+0x8] ;  /* 0x0000080a10187981 */ /* 0x000ee2000c1e1b00 */
[----:B--2---:R-:W-:-:S05]  /*02c0*/  IADD3 R22, P0, PT, R26, R28, RZ ;  /* 0x0000001c1a167210 */ /* 0x004fca0007f1e0ff */
[----:B------:R-:W-:Y:S01]  /*02d0*/  IMAD.X R23, R27, 0x1, R29, P0 ;  /* 0x000000011b177824 */ /* 0x000fe200000e061d */
[----:B---3--:R-:W-:-:S03]  /*02e0*/  IADD3 R18, P0, PT, R24, R28, RZ ;  /* 0x0000001c18127210 */ /* 0x008fc60007f1e0ff */
[-C--:B------:R-:W-:Y:S02]  /*02f0*/  IMAD R19, R23, R22.reuse, RZ ;  /* 0x0000001617137224 */ /* 0x080fe400078e02ff */
[----:B------:R-:W-:-:S04]  /*0300*/  IMAD.WIDE.U32 R20, R22, R22, R22 ;  /* 0x0000001616147225 */ /* 0x000fc800078e0016 */
[----:B------:R-:W-:-:S04]  /*0310*/  IMAD R19, R22, R23, R19 ;  /* 0x0000001716137224 */ /* 0x000fc800078e0213 */
[----:B------:R-:W-:Y:S02]  /*0320*/  IMAD.IADD R31, R21, 0x1, R19 ;  /* 0x00000001151f7824 */ /* 0x000fe400078e0213 */
[----:B------:R-:W-:-:S03]  /*0330*/  IMAD R19, R23, UR12, RZ ;  /* 0x0000000c17137c24 */ /* 0x000fc6000f8e02ff */
[----:B------:R-:W-:Y:S01]  /*0340*/  SHF.R.U64 R35, R20, 0x1, R31 ;  /* 0x0000000114237819 */ /* 0x000fe2000000121f */
[----:B------:R-:W-:-:S04]  /*0350*/  IMAD.WIDE.U32 R20, R22, UR12, R24 ;  /* 0x0000000c16147c25 */ /* 0x000fc8000f8e0018 */
[----:B------:R-:W-:Y:S01]  /*0360*/  IMAD R33, R22, UR13, R19 ;  /* 0x0000000d16217c24 */ /* 0x000fe2000f8e0213 */
[----:B------:R-:W-:Y:S01]  /*0370*/  IADD3 R30, P1, P2, R20, -R26, -R35 ;  /* 0x8000001a141e7210 */ /* 0x000fe20007a3e823 */
[----:B------:R-:W-:Y:S01]  /*0380*/  IMAD.X R19, R25, 0x1, R29, P0 ;  /* 0x0000000119137824 */ /* 0x000fe200000e061d */
[-C--:B------:R-:W-:Y:S01]  /*0390*/  ISETP.GE.U32.AND P0, PT, R22, R18.reuse, PT ;  /* 0x000000121600720c */ /* 0x080fe20003f06070 */
[----:B------:R-:W-:Y:S01]  /*03a0*/  IMAD.IADD R33, R21, 0x1, R33 ;  /* 0x0000000115217824 */ /* 0x000fe200078e0221 */
[----:B------:R-:W-:Y:S01]  /*03b0*/  IADD3 R30, P5, PT, R30, -0x2, RZ ;  /* 0xfffffffe1e1e7810 */ /* 0x000fe20007fbe0ff */
[----:B------:R-:W-:Y:S01]  /*03c0*/  IMAD R21, R19, R18, RZ ;  /* 0x0000001213157224 */ /* 0x000fe200078e02ff */
[----:B------:R-:W-:-:S03]  /*03d0*/  ISETP.GE.U32.AND.EX P0, PT, R23, R19, PT, P0 ;  /* 0x000000131700720c */ /* 0x000fc60003f06100 */
[C---:B------:R-:W-:Y:S02]  /*03e0*/  IMAD R35, R18.reuse, R19, R21 ;  /* 0x0000001312237224 */ /* 0x040fe400078e0215 */
[----:B------:R-:W-:-:S04]  /*03f0*/  IMAD.WIDE.U32 R20, R18, R18, R18 ;  /* 0x0000001212147225 */ /* 0x000fc800078e0012 */
[----:B------:R-:W-:Y:S02]  /*0400*/  IMAD.IADD R35, R21, 0x1, R35 ;  /* 0x0000000115237824 */ /* 0x000fe400078e0223 */
[----:B------:R-:W-:-:S03]  /*0410*/  IMAD R21, R19, UR12, RZ ;  /* 0x0000000c13157c24 */ /* 0x000fc6000f8e02ff */
[----:B------:R-:W-:Y:S01]  /*0420*/  SHF.R.U64 R37, R20, 0x1, R35 ;  /* 0x0000000114257819 */ /* 0x000fe20000001223 */
[C---:B------:R-:W-:Y:S02]  /*0430*/  IMAD R22, R18.reuse, UR13, R21 ;  /* 0x0000000d12167c24 */ /* 0x040fe4000f8e0215 */
[----:B------:R-:W-:Y:S01]  /*0440*/  IMAD.WIDE.U32 R20, R18, UR12, R26 ;  /* 0x0000000c12147c25 */ /* 0x000fe2000f8e001a */
[----:B------:R-:W-:-:S03]  /*0450*/  SHF.R.U32.HI R26, RZ, 0x1, R31 ;  /* 0x00000001ff1a7819 */ /* 0x000fc6000001161f */
[----:B------:R-:W-:Y:S01]  /*0460*/  IMAD.IADD R21, R21, 0x1, R22 ;  /* 0x0000000115157824 */ /* 0x000fe200078e0216 */
[----:B------:R-:W-:Y:S02]  /*0470*/  IADD3 R20, P3, P4, R20, -R24, -R37 ;  /* 0x8000001814147210 */ /* 0x000fe40007c7e825 */
[----:B------:R-:W-:Y:S02]  /*0480*/  SHF.R.U32.HI R24, RZ, 0x1, R35 ;  /* 0x00000001ff187819 */ /* 0x000fe40000011623 */
[----:B------:R-:W-:Y:S02]  /*0490*/  IADD3.X R18, PT, PT, R33, ~R27, ~R26, P1, P2 ;  /* 0x8000001b21127210 */ /* 0x000fe40000fe4c1a */
[----:B------:R-:W-:Y:S02]  /*04a0*/  IADD3.X R19, PT, PT, R21, ~R25, ~R24, P3, P4 ;  /* 0x8000001915137210 */ /* 0x000fe40001fe8c18 */
[----:B------:R-:W-:Y:S02]  /*04b0*/  SEL R20, R20, 0x1, P0 ;  /* 0x0000000114147807 */ /* 0x000fe40000000000 */
[----:B------:R-:W-:Y:S01]  /*04c0*/  SEL R35, R30, 0xffffffff, !P0 ;  /* 0xffffffff1e237807 */ /* 0x000fe20004000000 */
[----:B------:R-:W-:Y:S01]  /*04d0*/  IMAD.MOV.U32 R30, RZ, RZ, -0x80000000 ;  /* 0x80000000ff1e7424 */ /* 0x000fe200078e00ff */
[----:B------:R-:W-:-:S02]  /*04e0*/  IADD3.X R18, PT, PT, R18, -0x1, RZ, P5, !PT ;  /* 0xffffffff12127810 */ /* 0x000fc40002ffe4ff */
[----:B------:R-:W-:Y:S02]  /*04f0*/  SEL R19, R19, RZ, P0 ;  /* 0x000000ff13137207 */ /* 0x000fe40000000000 */
[----:B------:R-:W-:Y:S02]  /*0500*/  IADD3 R35, P1, PT, R35, R20, RZ ;  /* 0x0000001423237210 */ /* 0x000fe40007f3e0ff */
[----:B------:R-:W-:-:S05]  /*0510*/  SEL R18, R18, 0xffffffff, !P0 ;  /* 0xffffffff12127807 */ /* 0x000fca0004000000 */
[----:B------:R-:W-:-:S05]  /*0520*/  IMAD.X R18, R18, 0x1, R19, P1 ;  /* 0x0000000112127824 */ /* 0x000fca00008e0613 */
[--C-:B------:R-:W-:Y:S02]  /*0530*/  SHF.R.U64 R32, R35, 0x3, R18.reuse ;  /* 0x0000000323207819 */ /* 0x100fe40000001212 */
[----:B------:R-:W-:Y:S02]  /*0540*/  SHF.R.U32.HI R18, RZ, 0x3, R18 ;  /* 0x00000003ff127819 */ /* 0x000fe40000011612 */
[----:B------:R-:W-:Y:S02]  /*0550*/  LOP3.LUT R32, R32, 0xfffffffc, RZ, 0xc0, !PT ;  /* 0xfffffffc20207812 */ /* 0x000fe400078ec0ff */
[----:B------:R-:W-:Y:S02]  /*0560*/  LOP3.LUT R18, R18, 0x1fffffff, RZ, 0xc0, !PT ;  /* 0x1fffffff12127812 */ /* 0x000fe400078ec0ff */
[----:B------:R-:W-:Y:S02]  /*0570*/  IADD3 R32, P0, PT, R32, UR16, RZ ;  /* 0x0000001020207c10 */ /* 0x000fe4000ff1e0ff */
[----:B------:R-:W-:-:S02]  /*0580*/  SHF.R.W.U32.HI R35, RZ, R35, R30 ;  /* 0x00000023ff237219 */ /* 0x000fc40000011e1e */
[----:B------:R-:W-:-:S05]  /*0590*/  IADD3.X R33, PT, PT, R18, UR17, RZ, P0, !PT ;  /* 0x0000001112217c10 */ /* 0x000fca00087fe4ff */
[----:B------:R0:W-:Y:S04]  /*05a0*/  REDG.E.OR.STRONG.GPU desc[UR10][R32.64], R35 ;  /* 0x000000232000798e */ /* 0x0001e8000f12e10a */
[----:B------:R-:W2:Y:S04]  /*05b0*/  LDG.E.64 R26, desc[UR10][R16.64] ;  /* 0x0000000a101a7981 */ /* 0x000ea8000c1e1b00 */
[----:B------:R-:W3:Y:S01]  /*05c0*/  LDG.E.64 R24, desc[UR10][R16.64+0x8] ;  /* 0x0000080a10187981 */ /* 0x000ee2000c1e1b00 */
[----:B--2---:R-:W-:-:S05]  /*05d0*/  IADD3 R22, P0, PT, R26, R7, RZ ;  /* 0x000000071a167210 */ /* 0x004fca0007f1e0ff */
[----:B------:R-:W-:Y:S01]  /*05e0*/  IMAD.X R23, R27, 0x1, R8, P0 ;  /* 0x000000011b177824 */ /* 0x000fe200000e0608 */
[----:B---3--:R-:W-:-:S03]  /*05f0*/  IADD3 R20, P0, PT, R24, R7, RZ ;  /* 0x0000000718147210 */ /* 0x008fc60007f1e0ff */
[-C--:B------:R-:W-:Y:S02]  /*0600*/  IMAD R21, R23, R22.reuse, RZ ;  /* 0x0000001617157224 */ /* 0x080fe400078e02ff */
[----:B------:R-:W-:-:S04]  /*0610*/  IMAD.WIDE.U32 R18, R22, R22, R22 ;  /* 0x0000001616127225 */ /* 0x000fc800078e0016 */
[C---:B------:R-:W-:Y:S02]  /*0620*/  IMAD R21, R22.reuse, R23, R21 ;  /* 0x0000001716157224 */ /* 0x040fe400078e0215 */
[----:B------:R-:W-:Y:S02]  /*0630*/  IMAD R37, R23, UR12, RZ ;  /* 0x0000000c17257c24 */ /* 0x000fe4000f8e02ff */
[----:B------:R-:W-:Y:S02]  /*0640*/  IMAD.IADD R31, R19, 0x1, R21 ;  /* 0x00000001131f7824 */ /* 0x000fe400078e0215 */
[----:B0-----:R-:W-:Y:S02]  /*0650*/  IMAD R33, R22, UR13, R37 ;  /* 0x0000000d16217c24 */ /* 0x001fe4000f8e0225 */
[----:B------:R-:W-:Y:S01]  /*0660*/  IMAD.X R21, R25, 0x1, R8, P0 ;  /* 0x0000000119157824 */ /* 0x000fe200000e0608 */
[----:B------:R-:W-:Y:S01]  /*0670*/  SHF.R.U64 R35, R18, 0x1, R31 ;  /* 0x0000000112237819 */ /* 0x000fe2000000121f */
[C---:B------:R-:W-:Y:S01]  /*0680*/  IMAD.WIDE.U32 R18, R22.reuse, UR12, R24 ;  /* 0x0000000c16127c25 */ /* 0x040fe2000f8e0018 */
[----:B------:R-:W-:-:S03]  /*0690*/  ISETP.GE.U32.AND P0, PT, R22, R20, PT ;  /* 0x000000141600720c */ /* 0x000fc60003f06070 */
[----:B------:R-:W-:Y:S01]  /*06a0*/  IMAD.IADD R33, R19, 0x1, R33 ;  /* 0x0000000113217824 */ /* 0x000fe200078e0221 */
[----:B------:R-:W-:Y:S01]  /*06b0*/  IADD3 R32, P1, P2, R18, -R26, -R35 ;  /* 0x8000001a12207210 */ /* 0x000fe20007a3e823 */
[-C--:B------:R-:W-:Y:S01]  /*06c0*/  IMAD R19, R21, R20.reuse, RZ ;  /* 0x0000001415137224 */ /* 0x080fe200078e02ff */
[-C--:B------:R-:W-:Y:S02]  /*06d0*/  ISETP.GE.U32.AND.EX P0, PT, R23, R21.reuse, PT, P0 ;  /* 0x000000151700720c */ /* 0x080fe40003f06100 */
[----:B------:R-:W-:Y:S01]  /*06e0*/  IADD3 R32, P5, PT, R32, -0x2, RZ ;  /* 0xfffffffe20207810 */ /* 0x000fe20007fbe0ff */
[C---:B------:R-:W-:Y:S02]  /*06f0*/  IMAD R35, R20.reuse, R21, R19 ;  /* 0x0000001514237224 */ /* 0x040fe400078e0213 */
[----:B------:R-:W-:-:S04]  /*0700*/  IMAD.WIDE.U32 R18, R20, R20, R20 ;  /* 0x0000001414127225 */ /* 0x000fc800078e0014 */
[----:B------:R-:W-:Y:S02]  /*0710*/  IMAD R21, R21, UR12, RZ ;  /* 0x0000000c15157c24 */ /* 0x000fe4000f8e02ff */
[----:B------:R-:W-:Y:S02]  /*0720*/  IMAD.IADD R19, R19, 0x1, R35 ;  /* 0x0000000113137824 */ /* 0x000fe400078e0223 */
[C---:B------:R-:W-:Y:S02]  /*0730*/  IMAD R35, R20.reuse, UR13, R21 ;  /* 0x0000000d14237c24 */ /* 0x040fe4000f8e0215 */
[----:B------:R-:W-:Y:S01]  /*0740*/  IMAD.WIDE.U32 R20, R20, UR12, R26 ;  /* 0x0000000c14147c25 */ /* 0x000fe2000f8e001a */
[----:B------:R-:W-:Y:S02]  /*0750*/  SHF.R.U64 R23, R18, 0x1, R19 ;  /* 0x0000000112177819 */ /* 0x000fe40000001213 */
[----:B------:R-:W-:Y:S01]  /*0760*/  SHF.R.U32.HI R26, RZ, 0x1, R31 ;  /* 0x00000001ff1a7819 */ /* 0x000fe2000001161f */
[----:B------:R-:W-:Y:S01]  /*0770*/  IMAD.IADD R21, R21, 0x1, R35 ;  /* 0x0000000115157824 */ /* 0x000fe200078e0223 */
[----:B------:R-:W-:-:S02]  /*0780*/  IADD3 R20, P3, P4, R20, -R24, -R23 ;  /* 0x8000001814147210 */ /* 0x000fc40007c7e817 */
[----:B------:R-:W-:Y:S02]  /*0790*/  SHF.R.U32.HI R24, RZ, 0x1, R19 ;  /* 0x00000001ff187819 */ /* 0x000fe40000011613 */
[----:B------:R-:W-:Y:S02]  /*07a0*/  IADD3.X R18, PT, PT, R33, ~R27, ~R26, P1, P2 ;  /* 0x8000001b21127210 */ /* 0x000fe40000fe4c1a */
[----:B------:R-:W-:Y:S02]  /*07b0*/  IADD3.X R19, PT, PT, R21, ~R25, ~R24, P3, P4 ;  /* 0x8000001915137210 */ /* 0x000fe40001fe8c18 */
[----:B------:R-:W-:Y:S02]  /*07c0*/  SEL R20, R20, 0x1, P0 ;  /* 0x0000000114147807 */ /* 0x000fe40000000000 */
[----:B------:R-:W-:Y:S02]  /*07d0*/  SEL R35, R32, 0xffffffff, !P0 ;  /* 0xffffffff20237807 */ /* 0x000fe40004000000 */
        /* <DEDUP_REMOVED lines=30> */
[----:B------:R-:W-:Y:S01]  /*09c0*/  IMAD R19, R21, R20, RZ ;  /* 0x0000001415137224 */ /* 0x000fe200078e02ff */
[----:B------:R-:W-:-:S03]  /*09d0*/  ISETP.GE.U32.AND.EX P0, PT, R23, R21, PT, P0 ;  /* 0x000000151700720c */ /* 0x000fc60003f06100 */
        /* <DEDUP_REMOVED lines=11> */
[----:B------:R-:W-:Y:S02]  /*0a90*/  IADD3 R31, P5, PT, R32, -0x2, RZ ;  /* 0xfffffffe201f7810 */ /* 0x000fe40007fbe0ff */
[----:B------:R-:W-:Y:S02]  /*0aa0*/  IADD3.X R18, PT, PT, R33, ~R27, ~R26, P1, P2 ;  /* 0x8000001b21127210 */ /* 0x000fe40000fe4c1a */
[----:B------:R-:W-:Y:S02]  /*0ab0*/  IADD3.X R19, PT, PT, R21, ~R25, ~R24, P3, P4 ;  /* 0x8000001915137210 */ /* 0x000fe40001fe8c18 */
[----:B------:R-:W-:Y:S02]  /*0ac0*/  SEL R20, R20, 0x1, P0 ;  /* 0x0000000114147807 */ /* 0x000fe40000000000 */
[----:B------:R-:W-:-:S02]  /*0ad0*/  SEL R31, R31, 0xffffffff, !P0 ;  /* 0xffffffff1f1f7807 */ /* 0x000fc40004000000 */
[----:B------:R-:W-:Y:S02]  /*0ae0*/  IADD3.X R18, PT, PT, R18, -0x1, RZ, P5, !PT ;  /* 0xffffffff12127810 */ /* 0x000fe40002ffe4ff */
        /* <DEDUP_REMOVED lines=14> */
[----:B------:R-:W-:-:S04]  /*0bd0*/  IMAD.WIDE.U32 R26, R14, 0x3, R28 ;  /* 0x000000030e1a7825 */ /* 0x000fc800078e001c */
[----:B------:R-:W-:-:S04]  /*0be0*/  IMAD R23, R15, 0x3, RZ ;  /* 0x000000030f177824 */ /* 0x000fc800078e02ff */
[----:B------:R-:W-:Y:S01]  /*0bf0*/  IMAD.IADD R27, R27, 0x1, R23 ;  /* 0x000000011b1b7824 */ /* 0x000fe200078e0217 */
[----:B--2---:R-:W-:-:S05]  /*0c00*/  IADD3 R22, P0, PT, R20, R26, RZ ;  /* 0x0000001a14167210 */ /* 0x004fca0007f1e0ff */
[----:B------:R-:W-:Y:S01]  /*0c10*/  IMAD.X R23, R21, 0x1, R27, P0 ;  /* 0x0000000115177824 */ /* 0x000fe200000e061b */
[----:B---3--:R-:W-:-:S03]  /*0c20*/  IADD3 R26, P0, PT, R18, R26, RZ ;  /* 0x0000001a121a7210 */ /* 0x008fc60007f1e0ff */
[-C--:B------:R-:W-:Y:S02]  /*0c30*/  IMAD R35, R23, R22.reuse, RZ ;  /* 0x0000001617237224 */ /* 0x080fe400078e02ff */
[----:B------:R-:W-:-:S04]  /*0c40*/  IMAD.WIDE.U32 R24, R22, R22, R22 ;  /* 0x0000001616187225 */ /* 0x000fc800078e0016 */
[C---:B0-----:R-:W-:Y:S02]  /*0c50*/  IMAD R31, R22.reuse, R23, R35 ;  /* 0x00000017161f7224 */ /* 0x041fe400078e0223 */
[----:B------:R-:W-:Y:S01]  /*0c60*/  IMAD.X R27, R19, 0x1, R27, P0 ;  /* 0x00000001131b7824 */ /* 0x000fe200000e061b */
[----:B------:R-:W-:Y:S01]  /*0c70*/  ISETP.GE.U32.AND P0, PT, R22, R26, PT ;  /* 0x0000001a1600720c */ /* 0x000fe20003f06070 */
[----:B------:R-:W-:Y:S02]  /*0c80*/  IMAD.IADD R31, R25, 0x1, R31 ;  /* 0x00000001191f7824 */ /* 0x000fe400078e021f */
[C---:B------:R-:W-:Y:S01]  /*0c90*/  IMAD R25, R23.reuse, UR12, RZ ;  /* 0x0000000c17197c24 */ /* 0x040fe2000f8e02ff */
[----:B------:R-:W-:Y:S02]  /*0ca0*/  ISETP.GE.U32.AND.EX P0, PT, R23, R27, PT, P0 ;  /* 0x0000001b1700720c */ /* 0x000fe40003f06100 */
[----:B------:R-:W-:Y:S01]  /*0cb0*/  SHF.R.U64 R35, R24, 0x1, R31 ;  /* 0x0000000118237819 */ /* 0x000fe2000000121f */
[----:B------:R-:W-:-:S02]  /*0cc0*/  IMAD R33, R22, UR13, R25 ;  /* 0x0000000d16217c24 */ /* 0x000fc4000f8e0219 */
[----:B------:R-:W-:-:S04]  /*0cd0*/  IMAD.WIDE.U32 R24, R22, UR12, R18 ;  /* 0x0000000c16187c25 */ /* 0x000fc8000f8e0012 */
[----:B------:R-:W-:Y:S01]  /*0ce0*/  IMAD.IADD R33, R25, 0x1, R33 ;  /* 0x0000000119217824 */ /* 0x000fe200078e0221 */
[----:B------:R-:W-:Y:S01]  /*0cf0*/  IADD3 R32, P1, P2, R24, -R20, -R35 ;  /* 0x8000001418207210 */ /* 0x000fe20007a3e823 */
[----:B------:R-:W-:-:S03]  /*0d00*/  IMAD R25, R27, R26, RZ ;  /* 0x0000001a1b197224 */ /* 0x000fc600078e02ff */
[----:B------:R-:W-:Y:S01]  /*0d10*/  IADD3 R32, P5, PT, R32, -0x2, RZ ;  /* 0xfffffffe20207810 */ /* 0x000fe20007fbe0ff */
[C---:B------:R-:W-:Y:S02]  /*0d20*/  IMAD R35, R26.reuse, R27, R25 ;  /* 0x0000001b1a237224 */ /* 0x040fe400078e0219 */
[----:B------:R-:W-:-:S04]  /*0d30*/  IMAD.WIDE.U32 R24, R26, R26, R26 ;  /* 0x0000001a1a187225 */ /* 0x000fc800078e001a */
[----:B------:R-:W-:Y:S02]  /*0d40*/  IMAD.IADD R23, R25, 0x1, R35 ;  /* 0x0000000119177824 */ /* 0x000fe400078e0223 */
[----:B------:R-:W-:-:S03]  /*0d50*/  IMAD R25, R27, UR12, RZ ;  /* 0x0000000c1b197c24 */ /* 0x000fc6000f8e02ff */
[----:B------:R-:W-:Y:S01]  /*0d60*/  SHF.R.U64 R35, R24, 0x1, R23 ;  /* 0x0000000118237819 */ /* 0x000fe20000001217 */
[C---:B------:R-:W-:Y:S01]  /*0d70*/  IMAD R25, R26.reuse, UR13, R25 ;  /* 0x0000000d1a197c24 */ /* 0x040fe2000f8e0219 */
[----:B------:R-:W-:Y:S01]  /*0d80*/  SHF.R.U32.HI R23, RZ, 0x1, R23 ;  /* 0x00000001ff177819 */ /* 0x000fe20000011617 */
[----:B------:R-:W-:Y:S01]  /*0d90*/  IMAD.WIDE.U32 R26, R26, UR12, R20 ;  /* 0x0000000c1a1a7c25 */ /* 0x000fe2000f8e0014 */
[----:B------:R-:W-:-:S03]  /*0da0*/  SHF.R.U32.HI R20, RZ, 0x1, R31 ;  /* 0x00000001ff147819 */ /* 0x000fc6000001161f */
[----:B------:R-:W-:Y:S01]  /*0db0*/  IMAD.IADD R25, R27, 0x1, R25 ;  /* 0x000000011b197824 */ /* 0x000fe200078e0219 */
[----:B------:R-:W-:Y:S02]  /*0dc0*/  IADD3 R18, P3, P4, R26, -R18, -R35 ;  /* 0x800000121a127210 */ /* 0x000fe40007c7e823 */
        /* <DEDUP_REMOVED lines=15> */
[----:B------:R-:W-:Y:S02]  /*0ec0*/  IADD3.X R19, PT, PT, R19, UR17, RZ, P0, !PT ;  /* 0x0000001113137c10 */ /* 0x000fe400087fe4ff */
[----:B------:R-:W-:Y:S02]  /*0ed0*/  IADD3 R13, P0, PT, R13, -0x4, RZ ;  /* 0xfffffffc0d0d7810 */ /* 0x000fe40007f1e0ff */
[----:B------:R-:W-:Y:S01]  /*0ee0*/  IADD3 R28, P3, PT, R28, UR5, RZ ;  /* 0x000000051c1c7c10 */ /* 0x000fe2000ff7e0ff */
[----:B------:R0:W-:Y:S01]  /*0ef0*/  REDG.E.OR.STRONG.GPU desc[UR10][R18.64], R21 ;  /* 0x000000151200798e */ /* 0x0001e2000f12e10a */
[----:B------:R-:W-:Y:S02]  /*0f00*/  IADD3.X R9, PT, PT, R9, -0x1, RZ, P0, !PT ;  /* 0xffffffff09097810 */ /* 0x000fe400007fe4ff */
[----:B------:R-:W-:Y:S02]  /*0f10*/  ISETP.NE.U32.AND P0, PT, R13, RZ, PT ;  /* 0x000000ff0d00720c */ /* 0x000fe40003f05070 */
[----:B------:R-:W-:-:S02]  /*0f20*/  IADD3 R7, P1, PT, R7, UR5, RZ ;  /* 0x0000000507077c10 */ /* 0x000fc4000ff3e0ff */
[----:B------:R-:W-:Y:S02]  /*0f30*/  ISETP.NE.AND.EX P0, PT, R9, RZ, PT, P0 ;  /* 0x000000ff0900720c */ /* 0x000fe40003f05300 */
[----:B------:R-:W-:Y:S02]  /*0f40*/  IADD3 R5, P2, PT, R5, UR5, RZ ;  /* 0x0000000505057c10 */ /* 0x000fe4000ff5e0ff */
[----:B------:R-:W-:Y:S02]  /*0f50*/  IADD3.X R29, PT, PT, R29, UR6, RZ, P3, !PT ;  /* 0x000000061d1d7c10 */ /* 0x000fe40009ffe4ff */
[----:B------:R-:W-:Y:S02]  /*0f60*/  IADD3.X R8, PT, PT, R8, UR6, RZ, P1, !PT ;  /* 0x0000000608087c10 */ /* 0x000fe40008ffe4ff */
[----:B------:R-:W-:-:S05]  /*0f70*/  IADD3.X R6, PT, PT, R6, UR6, RZ, P2, !PT ;  /* 0x0000000606067c10 */ /* 0x000fca00097fe4ff */
[----:B0-----:R-:W-:Y:S05]  /*0f80*/  @P0 BRA `(.L_x_1) ;  /* 0xfffffff000c40947 */ /* 0x001fea000383ffff */
[----:B------:R-:W-:Y:S02]  /*0f90*/  IMAD.MOV.U32 R5, RZ, RZ, R4 ;  /* 0x000000ffff057224 */ /* 0x000fe400078e0004 */
[----:B------:R-:W-:-:S07]  /*0fa0*/  IMAD.U32 R4, RZ, RZ, UR7 ;  /* 0x00000007ff047e24 */ /* 0x000fce000f8e00ff */
.L_x_0:
[----:B------:R-:W-:-:S04]  /*0fb0*/  LOP3.LUT R6, R12, 0x3, RZ, 0xc0, !PT ;  /* 0x000000030c067812 */ /* 0x000fc800078ec0ff */
[----:B------:R-:W-:-:S04]  /*0fc0*/  ISETP.NE.U32.AND P0, PT, R6, RZ, PT ;  /* 0x000000ff0600720c */ /* 0x000fc80003f05070 */
[----:B------:R-:W-:-:S13]  /*0fd0*/  ISETP.NE.AND.EX P0, PT, RZ, RZ, PT, P0 ;  /* 0x000000ffff00720c */ /* 0x000fda0003f05300 */
[----:B------:R-:W-:Y:S05]  /*0fe0*/  @!P0 BRA `(.L_x_2) ;  /* 0x0000000800ac8947 */ /* 0x000fea0003800000 */
[----:B------:R-:W-:Y:S02]  /*0ff0*/  ISETP.NE.U32.AND P1, PT, R6, 0x1, PT ;  /* 0x000000010600780c */ /* 0x000fe40003f25070 */
[----:B------:R-:W-:Y:S02]  /*1000*/  LOP3.LUT R12, R12, 0x1, RZ, 0xc0, !PT ;  /* 0x000000010c0c7812 */ /* 0x000fe400078ec0ff */
[----:B------:R-:W-:Y:S02]  /*1010*/  ISETP.NE.AND.EX P1, PT, RZ, RZ, PT, P1 ;  /* 0x000000ffff00720c */ /* 0x000fe40003f25310 */
[----:B------:R-:W-:-:S04]  /*1020*/  ISETP.NE.U32.AND P0, PT, R12, 0x1, PT ;  /* 0x000000010c00780c */ /* 0x000fc80003f05070 */
[----:B------:R-:W-:-:S07]  /*1030*/  ISETP.NE.U32.AND.EX P0, PT, RZ, RZ, PT, P0 ;  /* 0x000000ffff00720c */ /* 0x000fce0003f05100 */
[----:B------:R-:W-:Y:S06]  /*1040*/  @!P1 BRA `(.L_x_3) ;  /* 0x0000000400b09947 */ /* 0x000fec0003800000 */
[----:B------:R-:W0:Y:S01]  /*1050*/  LDCU.128 UR20, c[0x0][0x380] ;  /* 0x00007000ff1477ac */ /* 0x000e220008000c00 */
[----:B------:R-:W1:Y:S01]  /*1060*/  LDCU.128 UR24, c[0x0][0x3a0] ;  /* 0x00007400ff1877ac */ /* 0x000e620008000c00 */
[----:B0-----:R-:W-:-:S04]  /*1070*/  LEA R6, P1, R0, UR20, 0x4 ;  /* 0x0000001400067c11 */ /* 0x001fc8000f8220ff */
[----:B------:R-:W-:-:S05]  /*1080*/  LEA.HI.X R7, R0, UR21, R3, 0x4, P1 ;  /* 0x0000001500077c11 */ /* 0x000fca00088f2403 */
[----:B------:R-:W2:Y:S04]  /*1090*/  LDG.E.64 R12, desc[UR10][R6.64] ;  /* 0x0000000a060c7981 */ /* 0x000ea8000c1e1b00 */
[----:B------:R-:W3:Y:S01]  /*10a0*/  LDG.E.64 R8, desc[UR10][R6.64+0x8] ;  /* 0x0000080a06087981 */ /* 0x000ee2000c1e1b00 */
[----:B-1----:R-:W-:-:S04]  /*10b0*/  IMAD R25, R5, UR24, RZ ;  /* 0x0000001805197c24 */ /* 0x002fc8000f8e02ff */
[C---:B------:R-:W-:Y:S02]  /*10c0*/  IMAD R25, R4.reuse, UR25, R25 ;  /* 0x0000001904197c24 */ /* 0x040fe4000f8e0219 */
[----:B--2---:R-:W-:-:S04]  /*10d0*/  IMAD.WIDE.U32 R18, R4, UR24, R12 ;  /* 0x0000001804127c25 */ /* 0x004fc8000f8e000c */
[----:B------:R-:W-:Y:S02]  /*10e0*/  IMAD.IADD R19, R19, 0x1, R25 ;  /* 0x0000000113137824 */ /* 0x000fe400078e0219 */
[----:B---3--:R-:W-:-:S04]  /*10f0*/  IMAD.WIDE.U32 R16, R4, UR24, R8 ;  /* 0x0000001804107c25 */ /* 0x008fc8000f8e0008 */
[----:B------:R-:W-:Y:S01]  /*1100*/  IMAD R15, R19, R18, RZ ;  /* 0x00000012130f7224 */ /* 0x000fe200078e02ff */
[C---:B------:R-:W-:Y:S01]  /*1110*/  ISETP.GE.U32.AND P1, PT, R18.reuse, R16, PT ;  /* 0x000000101200720c */ /* 0x040fe20003f26070 */
[----:B------:R-:W-:Y:S02]  /*1120*/  IMAD.IADD R17, R25, 0x1, R17 ;  /* 0x0000000119117824 */ /* 0x000fe400078e0211 */
[----:B------:R-:W-:-:S03]  /*1130*/  IMAD.WIDE.U32 R20, R18, R18, R18 ;  /* 0x0000001212147225 */ /* 0x000fc600078e0012 */
[C---:B------:R-:W-:Y:S01]  /*1140*/  ISETP.GE.U32.AND.EX P1, PT, R19.reuse, R17, PT, P1 ;  /* 0x000000111300720c */ /* 0x040fe20003f26110 */
[----:B------:R-:W-:Y:S02]  /*1150*/  IMAD R15, R19, R18, R15 ;  /* 0x00000012130f7224 */ /* 0x000fe400078e020f */
[-C--:B------:R-:W-:Y:S02]  /*1160*/  IMAD R23, R17, R16.reuse, RZ ;  /* 0x0000001011177224 */ /* 0x080fe400078e02ff */
[----:B------:R-:W-:Y:S02]  /*1170*/  IMAD.IADD R24, R21, 0x1, R15 ;  /* 0x0000000115187824 */ /* 0x000fe400078e020f */
[-C--:B------:R-:W-:Y:S02]  /*1180*/  IMAD R23, R17, R16.reuse, R23 ;  /* 0x0000001011177224 */ /* 0x080fe400078e0217 */
[----:B------:R-:W-:Y:S01]  /*1190*/  IMAD.WIDE.U32 R14, R16, R16, R16 ;  /* 0x00000010100e7225 */ /* 0x000fe200078e0010 */
[----:B------:R-:W-:-:S03]  /*11a0*/  SHF.R.U64 R27, R20, 0x1, R24 ;  /* 0x00000001141b7819 */ /* 0x000fc60000001218 */
[----:B------:R-:W-:Y:S02]  /*11b0*/  IMAD R31, R17, UR26, RZ ;  /* 0x0000001a111f7c24 */ /* 0x000fe4000f8e02ff */
[----:B------:R-:W-:Y:S02]  /*11c0*/  IMAD.IADD R15, R15, 0x1, R23 ;  /* 0x000000010f0f7824 */ /* 0x000fe400078e0217 */
[----:B------:R-:W-:Y:S02]  /*11d0*/  IMAD R29, R19, UR26, RZ ;  /* 0x0000001a131d7c24 */ /* 0x000fe4000f8e02ff */
[----:B------:R-:W-:-:S04]  /*11e0*/  IMAD.WIDE.U32 R20, R18, UR26, R8 ;  /* 0x0000001a12147c25 */ /* 0x000fc8000f8e0008 */
[----:B------:R-:W-:Y:S01]  /*11f0*/  IMAD.WIDE.U32 R22, R16, UR26, R12 ;  /* 0x0000001a10167c25 */ /* 0x000fe2000f8e000c */
[----:B------:R-:W-:-:S03]  /*1200*/  IADD3 R27, P4, P5, R20, -R12, -R27 ;  /* 0x8000000c141b7210 */ /* 0x000fc60007d9e81b */
[----:B------:R-:W-:Y:S01]  /*1210*/  IMAD R33, R16, UR27, R31 ;  /* 0x0000001b10217c24 */ /* 0x000fe2000f8e021f */
[----:B------:R-:W-:Y:S01]  /*1220*/  SHF.R.U64 R31, R14, 0x1, R15 ;  /* 0x000000010e1f7819 */ /* 0x000fe2000000120f */
[----:B------:R-:W-:Y:S01]  /*1230*/  IMAD R29, R18, UR27, R29 ;  /* 0x0000001b121d7c24 */ /* 0x000fe2000f8e021d */
[----:B------:R-:W-:Y:S01]  /*1240*/  SHF.R.U32.HI R14, RZ, 0x1, R15 ;  /* 0x00000001ff0e7819 */ /* 0x000fe2000001160f */
[----:B------:R-:W0:Y:S01]  /*1250*/  LDC.64 R18, c[0x0][0x3a0] ;  /* 0x0000e800ff127b82 */ /* 0x000e220000000a00 */
[----:B------:R-:W-:Y:S01]  /*1260*/  IADD3 R12, P2, P3, R22, -R8, -R31 ;  /* 0x80000008160c7210 */ /* 0x000fe20007b5e81f */
[----:B------:R-:W-:Y:S01]  /*1270*/  IMAD.IADD R29, R21, 0x1, R29 ;  /* 0x00000001151d7824 */ /* 0x000fe200078e021d */
[----:B------:R-:W-:Y:S01]  /*1280*/  SHF.R.U32.HI R8, RZ, 0x1, R24 ;  /* 0x00000001ff087819 */ /* 0x000fe20000011618 */
[----:B------:R-:W-:Y:S01]  /*1290*/  IMAD.IADD R21, R23, 0x1, R33 ;  /* 0x0000000117157824 */ /* 0x000fe200078e0221 */
[----:B------:R-:W-:Y:S02]  /*12a0*/  IADD3 R15, P6, PT, R27, -0x2, RZ ;  /* 0xfffffffe1b0f7810 */ /* 0x000fe40007fde0ff */
[----:B------:R-:W-:-:S02]  /*12b0*/  IADD3.X R8, PT, PT, R29, ~R13, ~R8, P4, P5 ;  /* 0x8000000d1d087210 */ /* 0x000fc400027eac08 */
[----:B------:R-:W-:Y:S01]  /*12c0*/  IADD3.X R9, PT, PT, R21, ~R9, ~R14, P2, P3 ;  /* 0x8000000915097210 */ /* 0x000fe200017e6c0e */
[----:B------:R-:W-:Y:S01]  /*12d0*/  IMAD.MOV.U32 R14, RZ, RZ, -0x80000000 ;  /* 0x80000000ff0e7424 */ /* 0x000fe200078e00ff */
[----:B------:R-:W-:Y:S02]  /*12e0*/  SEL R12, R12, 0x1, P1 ;  /* 0x000000010c0c7807 */ /* 0x000fe40000800000 */
[----:B------:R-:W-:Y:S02]  /*12f0*/  SEL R15, R15, 0xffffffff, !P1 ;  /* 0xffffffff0f0f7807 */ /* 0x000fe40004800000 */
[----:B------:R-:W-:Y:S02]  /*1300*/  IADD3.X R8, PT, PT, R8, -0x1, RZ, P6, !PT ;  /* 0xffffffff08087810 */ /* 0x000fe400037fe4ff */
[----:B------:R-:W-:Y:S02]  /*1310*/  SEL R9, R9, RZ, P1 ;  /* 0x000000ff09097207 */ /* 0x000fe40000800000 */
[----:B------:R-:W-:-:S02]  /*1320*/  IADD3 R15, P2, PT, R15, R12, RZ ;  /* 0x0000000c0f0f7210 */ /* 0x000fc40007f5e0ff */
        /* <DEDUP_REMOVED lines=12> */
[----:B0-----:R-:W-:-:S04]  /*13f0*/  IMAD.WIDE.U32 R18, R4, UR24, R18 ;  /* 0x0000001804127c25 */ /* 0x001fc8000f8e0012 */
[----:B------:R-:W-:Y:S01]  /*1400*/  IMAD.IADD R25, R25, 0x1, R19 ;  /* 0x0000000119197824 */ /* 0x000fe200078e0213 */
[----:B--2---:R-:W-:-:S05]  /*1410*/  IADD3 R16, P1, PT, R8, R18, RZ ;  /* 0x0000001208107210 */ /* 0x004fca0007f3e0ff */
[----:B------:R-:W-:Y:S01]  /*1420*/  IMAD.X R17, R9, 0x1, R25, P1 ;  /* 0x0000000109117824 */ /* 0x000fe200008e0619 */
[----:B---3--:R-:W-:-:S03]  /*1430*/  IADD3 R18, P1, PT, R12, R18, RZ ;  /* 0x000000120c127210 */ /* 0x008fc60007f3e0ff */
[----:B------:R-:W-:Y:S02]  /*1440*/  IMAD R23, R17, R16, RZ ;  /* 0x0000001011177224 */ /* 0x000fe400078e02ff */
[----:B------:R-:W-:Y:S01]  /*1450*/  IMAD.X R19, R13, 0x1, R25, P1 ;  /* 0x000000010d137824 */ /* 0x000fe200008e0619 */
[C---:B------:R-:W-:Y:S01]  /*1460*/  ISETP.GE.U32.AND P1, PT, R16.reuse, R18, PT ;  /* 0x000000121000720c */ /* 0x040fe20003f26070 */
[----:B-1----:R-:W-:-:S03]  /*1470*/  IMAD.WIDE.U32 R20, R16, R16, R16 ;  /* 0x0000001010147225 */ /* 0x002fc600078e0010 */
[----:B------:R-:W-:Y:S01]  /*1480*/  ISETP.GE.U32.AND.EX P1, PT, R17, R19, PT, P1 ;  /* 0x000000131100720c */ /* 0x000fe20003f26110 */
[----:B------:R-:W-:Y:S02]  /*1490*/  IMAD R15, R16, R17, R23 ;  /* 0x00000011100f7224 */ /* 0x000fe400078e0217 */
[-C--:B------:R-:W-:Y:S02]  /*14a0*/  IMAD R7, R19, R18.reuse, RZ ;  /* 0x0000001213077224 */ /* 0x080fe400078e02ff */
[----:B------:R-:W-:Y:S02]  /*14b0*/  IMAD.IADD R15, R21, 0x1, R15 ;  /* 0x00000001150f7824 */ /* 0x000fe400078e020f */
[----:B------:R-:W-:Y:S02]  /*14c0*/  IMAD R25, R17, UR26, RZ ;  /* 0x0000001a11197c24 */ /* 0x000fe4000f8e02ff */
[----:B------:R-:W-:Y:S01]  /*14d0*/  IMAD R7, R18, R19, R7 ;  /* 0x0000001312077224 */ /* 0x000fe200078e0207 */
[----:B------:R-:W-:Y:S01]  /*14e0*/  SHF.R.U64 R27, R20, 0x1, R15 ;  /* 0x00000001141b7819 */ /* 0x000fe2000000120f */
[----:B------:R-:W-:-:S04]  /*14f0*/  IMAD.WIDE.U32 R22, R18, R18, R18 ;  /* 0x0000001212167225 */ /* 0x000fc800078e0012 */
[C---:B------:R-:W-:Y:S02]  /*1500*/  IMAD R29, R16.reuse, UR27, R25 ;  /* 0x0000001b101d7c24 */ /* 0x040fe4000f8e0219 */
[----:B------:R-:W-:-:S04]  /*1510*/  IMAD.WIDE.U32 R20, R16, UR26, R12 ;  /* 0x0000001a10147c25 */ /* 0x000fc8000f8e000c */
[----:B------:R-:W-:Y:S01]  /*1520*/  IMAD.IADD R25, R23, 0x1, R7 ;  /* 0x0000000117197824 */ /* 0x000fe200078e0207 */
[----:B------:R-:W-:Y:S01]  /*1530*/  IADD3 R20, P4, P5, R20, -R8, -R27 ;  /* 0x8000000814147210 */ /* 0x000fe20007d9e81b */
[----:B------:R-:W-:Y:S02]  /*1540*/  IMAD R31, R19, UR26, RZ ;  /* 0x0000001a131f7c24 */ /* 0x000fe4000f8e02ff */
[----:B------:R-:W-:Y:S01]  /*1550*/  IMAD.WIDE.U32 R6, R18, UR26, R8 ;  /* 0x0000001a12067c25 */ /* 0x000fe2000f8e0008 */
[----:B------:R-:W-:Y:S02]  /*1560*/  SHF.R.U64 R23, R22, 0x1, R25 ;  /* 0x0000000116177819 */ /* 0x000fe40000001219 */
[----:B------:R-:W-:Y:S01]  /*1570*/  SHF.R.U32.HI R8, RZ, 0x1, R15 ;  /* 0x00000001ff087819 */ /* 0x000fe2000001160f */
[----:B------:R-:W-:Y:S01]  /*1580*/  IMAD R31, R18, UR27, R31 ;  /* 0x0000001b121f7c24 */ /* 0x000fe2000f8e021f */
[----:B------:R-:W-:Y:S01]  /*1590*/  IADD3 R12, P2, P3, R6, -R12, -R23 ;  /* 0x8000000c060c7210 */ /* 0x000fe20007b5e817 */
[----:B------:R-:W-:Y:S01]  /*15a0*/  IMAD.IADD R21, R21, 0x1, R29 ;  /* 0x0000000115157824 */ /* 0x000fe200078e021d */
[----:B------:R-:W-:Y:S01]  /*15b0*/  SHF.R.U32.HI R15, RZ, 0x1, R25 ;  /* 0x00000001ff0f7819 */ /* 0x000fe20000011619 */
[----:B------:R-:W-:Y:S01]  /*15c0*/  IMAD.IADD R7, R7, 0x1, R31 ;  /* 0x0000000107077824 */ /* 0x000fe200078e021f */
[----:B------:R-:W-:-:S02]  /*15d0*/  IADD3 R6, P6, PT, R20, -0x2, RZ ;  /* 0xfffffffe14067810 */ /* 0x000fc40007fde0ff */
[----:B------:R-:W-:Y:S02]  /*15e0*/  IADD3.X R8, PT, PT, R21, ~R9, ~R8, P4, P5 ;  /* 0x8000000915087210 */ /* 0x000fe400027eac08 */
[----:B------:R-:W-:Y:S02]  /*15f0*/  IADD3.X R7, PT, PT, R7, ~R13, ~R15, P2, P3 ;  /* 0x8000000d07077210 */ /* 0x000fe400017e6c0f */
[----:B------:R-:W-:Y:S02]  /*1600*/  SEL R12, R12, 0x1, P1 ;  /* 0x000000010c0c7807 */ /* 0x000fe40000800000 */
[----:B------:R-:W-:Y:S02]  /*1610*/  SEL R9, R6, 0xffffffff, !P1 ;  /* 0xffffffff06097807 */ /* 0x000fe40004800000 */
[----:B------:R-:W-:Y:S02]  /*1620*/  IADD3.X R8, PT, PT, R8, -0x1, RZ, P6, !PT ;  /* 0xffffffff08087810 */ /* 0x000fe400037fe4ff */
[----:B------:R-:W-:-:S02]  /*1630*/  SEL R7, R7, RZ, P1 ;  /* 0x000000ff07077207 */ /* 0x000fc40000800000 */
        /* <DEDUP_REMOVED lines=10> */
[----:B------:R0:W-:Y:S01]  /*16e0*/  REDG.E.OR.STRONG.GPU desc[UR10][R6.64], R9 ;  /* 0x000000090600798e */ /* 0x0001e2000f12e10a */
[----:B------:R-:W-:-:S05]  /*16f0*/  IADD3 R4, P1, PT, R4, 0x2, RZ ;  /* 0x0000000204047810 */ /* 0x000fca0007f3e0ff */
[----:B------:R-:W-:-:S08]  /*1700*/  IMAD.X R5, RZ, RZ, R5, P1 ;  /* 0x000000ffff057224 */ /* 0x000fd000008e0605 */
.L_x_3:
[----:B------:R-:W-:Y:S05]  /*1710*/  @P0 BRA `(.L_x_2) ;  /* 0x0000000000e00947 */ /* 0x000fea0003800000 */
[----:B------:R-:W1:Y:S01]  /*1720*/  LDCU.128 UR20, c[0x0][0x380] ;  /* 0x00007000ff1477ac */ /* 0x000e620008000c00 */
[----:B------:R-:W2:Y:S01]  /*1730*/  LDCU.128 UR24, c[0x0][0x3a0] ;  /* 0x00007400ff1877ac */ /* 0x000ea20008000c00 */
[----:B-1----:R-:W-:-:S04]  /*1740*/  LEA R18, P0, R0, UR20, 0x4 ;  /* 0x0000001400127c11 */ /* 0x002fc8000f8020ff */
[----:B------:R-:W-:-:S05]  /*1750*/  LEA.HI.X R19, R0, UR21, R3, 0x4, P0 ;  /* 0x0000001500137c11 */ /* 0x000fca00080f2403 */
[----:B0-----:R-:W3:Y:S04]  /*1760*/  LDG.E.64 R6, desc[UR10][R18.64] ;  /* 0x0000000a12067981 */ /* 0x001ee8000c1e1b00 */
[----:B------:R-:W4:Y:S01]  /*1770*/  LDG.E.64 R8, desc[UR10][R18.64+0x8] ;  /* 0x0000080a12087981 */ /* 0x000f22000c1e1b00 */
[----:B--2---:R-:W-:-:S04]  /*1780*/  IMAD R5, R5, UR24, RZ ;  /* 0x0000001805057c24 */ /* 0x004fc8000f8e02ff */
[C---:B------:R-:W-:Y:S02]  /*1790*/  IMAD R15, R4.reuse, UR25, R5 ;  /* 0x00000019040f7c24 */ /* 0x040fe4000f8e0205 */
[----:B---3--:R-:W-:-:S04]  /*17a0*/  IMAD.WIDE.U32 R16, R4, UR24, R6 ;  /* 0x0000001804107c25 */ /* 0x008fc8000f8e0006 */
[----:B------:R-:W-:Y:S02]  /*17b0*/  IMAD.IADD R5, R17, 0x1, R15 ;  /* 0x0000000111057824 */ /* 0x000fe400078e020f */
[----:B----4-:R-:W-:-:S04]  /*17c0*/  IMAD.WIDE.U32 R12, R4, UR24, R8 ;  /* 0x00000018040c7c25 */ /* 0x010fc8000f8e0008 */
[----:B------:R-:W-:Y:S01]  /*17d0*/  IMAD R17, R5, R16, RZ ;  /* 0x0000001005117224 */ /* 0x000fe200078e02ff */
[C---:B------:R-:W-:Y:S01]  /*17e0*/  ISETP.GE.U32.AND P0, PT, R16.reuse, R12, PT ;  /* 0x0000000c1000720c */ /* 0x040fe20003f06070 */
[----:B------:R-:W-:Y:S02]  /*17f0*/  IMAD.MOV.U32 R4, RZ, RZ, R16 ;  /* 0x000000ffff047224 */ /* 0x000fe400078e0010 */
[----:B------:R-:W-:Y:S02]  /*1800*/  IMAD.IADD R13, R15, 0x1, R13 ;  /* 0x000000010f0d7824 */ /* 0x000fe400078e020d */
[----:B------:R-:W-:-:S03]  /*1810*/  IMAD.WIDE.U32 R14, R16, R16, R4 ;  /* 0x00000010100e7225 */ /* 0x000fc600078e0004 */
[C---:B------:R-:W-:Y:S01]  /*1820*/  ISETP.GE.U32.AND.EX P0, PT, R5.reuse, R13, PT, P0 ;  /* 0x0000000d0500720c */ /* 0x040fe20003f06100 */
[----:B------:R-:W-:Y:S02]  /*1830*/  IMAD R17, R5, R16, R17 ;  /* 0x0000001005117224 */ /* 0x000fe400078e0211 */
[-C--:B------:R-:W-:Y:S02]  /*1840*/  IMAD R19, R13, R12.reuse, RZ ;  /* 0x0000000c0d137224 */ /* 0x080fe400078e02ff */
[----:B------:R-:W-:Y:S02]  /*1850*/  IMAD.IADD R4, R15, 0x1, R17 ;  /* 0x000000010f047824 */ /* 0x000fe400078e0211 */
[----:B------:R-:W-:Y:S02]  /*1860*/  IMAD R27, R5, UR26, RZ ;  /* 0x0000001a051b7c24 */ /* 0x000fe4000f8e02ff */
[-C--:B------:R-:W-:Y:S01]  /*1870*/  IMAD R23, R13, R12.reuse, R19 ;  /* 0x0000000c0d177224 */ /* 0x080fe200078e0213 */
[----:B------:R-:W-:Y:S01]  /*1880*/  SHF.R.U64 R25, R14, 0x1, R4 ;  /* 0x000000010e197819 */ /* 0x000fe20000001204 */
[----:B------:R-:W-:-:S04]  /*1890*/  IMAD.WIDE.U32 R20, R12, R12, R12 ;  /* 0x0000000c0c147225 */ /* 0x000fc800078e000c */
[----:B------:R-:W-:-:S04]  /*18a0*/  IMAD.WIDE.U32 R18, R16, UR26, R8 ;  /* 0x0000001a10127c25 */ /* 0x000fc8000f8e0008 */
[----:B------:R-:W-:Y:S01]  /*18b0*/  IMAD R29, R13, UR26, RZ ;  /* 0x0000001a0d1d7c24 */ /* 0x000fe2000f8e02ff */
[----:B------:R-:W-:Y:S01]  /*18c0*/  IADD3 R18, P1, P2, R18, -R6, -R25 ;  /* 0x8000000612127210 */ /* 0x000fe20007a3e819 */
[----:B------:R-:W-:Y:S02]  /*18d0*/  IMAD R17, R16, UR27, R27 ;  /* 0x0000001b10117c24 */ /* 0x000fe4000f8e021b */
[----:B------:R-:W-:Y:S02]  /*18e0*/  IMAD.IADD R23, R21, 0x1, R23 ;  /* 0x0000000115177824 */ /* 0x000fe400078e0217 */
[----:B------:R-:W-:Y:S01]  /*18f0*/  IMAD.WIDE.U32 R14, R12, UR26, R6 ;  /* 0x0000001a0c0e7c25 */ /* 0x000fe2000f8e0006 */
[----:B------:R-:W-:Y:S02]  /*1900*/  SHF.R.U32.HI R6, RZ, 0x1, R4 ;  /* 0x00000001ff067819 */ /* 0x000fe40000011604 */
[----:B------:R-:W-:Y:S01]  /*1910*/  SHF.R.U64 R21, R20, 0x1, R23 ;  /* 0x0000000114157819 */ /* 0x000fe20000001217 */
[----:B------:R-:W-:Y:S01]  /*1920*/  IMAD R29, R12, UR27, R29 ;  /* 0x0000001b0c1d7c24 */ /* 0x000fe2000f8e021d */
[----:B------:R-:W-:Y:S01]  /*1930*/  SHF.R.U32.HI R12, RZ, 0x1, R23 ;  /* 0x00000001ff0c7819 */ /* 0x000fe20000011617 */
[----:B------:R-:W-:Y:S01]  /*1940*/  IMAD.IADD R17, R19, 0x1, R17 ;  /* 0x0000000113117824 */ /* 0x000fe200078e0211 */
[----:B------:R-:W-:Y:S01]  /*1950*/  IADD3 R8, P3, P4, R14, -R8, -R21 ;  /* 0x800000080e087210 */ /* 0x000fe20007c7e815 */
        /* <DEDUP_REMOVED lines=12> */
[----:B------:R-:W-:Y:S01]  /*1a20*/  SHF.R.U32.HI R5, RZ, 0x3, R6 ;  /* 0x00000003ff057819 */ /* 0x000fe20000011606 */
[----:B------:R-:W-:Y:S01]  /*1a30*/  IMAD.MOV.U32 R6, RZ, RZ, -0x80000000 ;  /* 0x80000000ff067424 */ /* 0x000fe200078e00ff */
[----:B------:R-:W-:Y:S02]  /*1a40*/  LOP3.LUT R4, R4, 0xfffffffc, RZ, 0xc0, !PT ;  /* 0xfffffffc04047812 */ /* 0x000fe400078ec0ff */
[----:B------:R-:W-:Y:S02]  /*1a50*/  LOP3.LUT R5, R5, 0x1fffffff, RZ, 0xc0, !PT ;  /* 0x1fffffff05057812 */ /* 0x000fe400078ec0ff */
[----:B------:R-:W-:Y:S02]  /*1a60*/  IADD3 R4, P0, PT, R4, UR22, RZ ;  /* 0x0000001604047c10 */ /* 0x000fe4000ff1e0ff */
[----:B------:R-:W-:-:S02]  /*1a70*/  SHF.R.W.U32.HI R7, RZ, R7, R6 ;  /* 0x00000007ff077219 */ /* 0x000fc40000011e06 */
[----:B------:R-:W-:-:S05]  /*1a80*/  IADD3.X R5, PT, PT, R5, UR23, RZ, P0, !PT ;  /* 0x0000001705057c10 */ /* 0x000fca00087fe4ff */
[----:B------:R1:W-:Y:S04]  /*1a90*/  REDG.E.OR.STRONG.GPU desc[UR10][R4.64], R7 ;  /* 0x000000070400798e */ /* 0x0003e8000f12e10a */
.L_x_2:
[----:B------:R-:W2:Y:S01]  /*1aa0*/  LDCU.64 UR8, c[0x0][0x390] ;  /* 0x00007200ff0877ac */ /* 0x000ea20008000a00 */
[----:B------:R-:W-:-:S05]  /*1ab0*/  IADD3 R0, P0, PT, R0, R10, RZ ;  /* 0x0000000a00007210 */ /* 0x000fca0007f1e0ff */
[----:B------:R-:W-:Y:S01]  /*1ac0*/  IMAD.X R3, R3, 0x1, R2, P0 ;  /* 0x0000000103037824 */ /* 0x000fe200000e0602 */
[----:B--2---:R-:W-:-:S04]  /*1ad0*/  ISETP.GE.U32.AND P0, PT, R0, UR8, PT ;  /* 0x0000000800007c0c */ /* 0x004fc8000bf06070 */
[----:B------:R-:W-:-:S13]  /*1ae0*/  ISETP.GE.U32.AND.EX P0, PT, R3, UR9, PT, P0 ;  /* 0x0000000903007c0c */ /* 0x000fda000bf06100 */
[----:B------:R-:W-:Y:S05]  /*1af0*/  @!P0 BRA `(.L_x_4) ;  /* 0xffffffe400a08947 */ /* 0x000fea000383ffff */
[----:B------:R-:W-:Y:S05]  /*1b00*/  EXIT ;  /* 0x000000000000794d */ /* 0x000fea0003800000 */
.L_x_5:
[----:B------:R-:W-:-:S00]  /*1b10*/  BRA `(.L_x_5) ;  /* 0xfffffffc00fc7947 */ /* 0x000fc0000383ffff */
[----:B------:R-:W-:-:S00]  /*1b20*/  NOP ;  /* 0x0000000000007918 */ /* 0x000fc00000000000 */
        /* <DEDUP_REMOVED lines=13> */
.L_x_12:


//--------------------- .text._Z15cartProdBitmapGP4EdgePjyyy --------------------------
	.section	.text._Z15cartProdBitmapGP4EdgePjyyy,"ax",@progbits
	.align	128
        .global         _Z15cartProdBitmapGP4EdgePjyyy
        .type           _Z15cartProdBitmapGP4EdgePjyyy,@function
        .size           _Z15cartProdBitmapGP4EdgePjyyy,(.L_x_13 - _Z15cartProdBitmapGP4EdgePjyyy)
        .other          _Z15cartProdBitmapGP4EdgePjyyy,@"STO_CUDA_ENTRY STV_DEFAULT"
_Z15cartProdBitmapGP4EdgePjyyy:
.text._Z15cartProdBitmapGP4EdgePjyyy:
        /* <DEDUP_REMOVED lines=12> */
[----:B------:R-:W0:Y:S01]  /*00c0*/  LDCU UR4, c[0x0][0x370] ;  /* 0x00006e00ff0477ac */ /* 0x000e220008000800 */
[----:B------:R-:W-:Y:S01]  /*00d0*/  IMAD.MOV.U32 R0, RZ, RZ, R2 ;  /* 0x000000ffff007224 */ /* 0x000fe200078e0002 */
[----:B------:R-:W1:Y:S01]  /*00e0*/  LDCU.64 UR6, c[0x0][0x358] ;  /* 0x00006b00ff0677ac */ /* 0x000e620008000a00 */
[----:B------:R-:W2:Y:S01]  /*00f0*/  LDCU.64 UR12, c[0x0][0x3a0] ;  /* 0x00007400ff0c77ac */ /* 0x000ea20008000a00 */
[----:B------:R-:W3:Y:S01]  /*0100*/  LDCU.64 UR14, c[0x0][0x388] ;  /* 0x00007100ff0e77ac */ /* 0x000ee20008000a00 */
[----:B------:R-:W-:Y:S01]  /*0110*/  ULOP3.LUT UR5, UR10, 0xfffffffc, URZ, 0xc0, !UPT ;  /* 0xfffffffc0a057892 */ /* 0x000fe2000f8ec0ff */
[----:B0-----:R-:W-:Y:S01]  /*0120*/  IMAD.WIDE.U32 R10, R11, UR4, RZ ;  /* 0x000000040b0a7c25 */ /* 0x001fe2000f8e00ff */
[----:B------:R-:W-:-:S03]  /*0130*/  UMOV UR4, URZ ;  /* 0x000000ff00047c82 */ /* 0x000fc60008000000 */
[----:B-123--:R-:W-:-:S07]  /*0140*/  VIADD R2, R11, UR4 ;  /* 0x000000040b027c36 */ /* 0x00efce0008000000 */
.L_x_10:
[----:B0-----:R-:W0:Y:S01]  /*0150*/  LDC.64 R12, c[0x0][0x398] ;  /* 0x0000e600ff0c7b82 */ /* 0x001e220000000a00 */
[----:B-1----:R-:W1:Y:S07]  /*0160*/  LDCU.64 UR8, c[0x0][0x380] ;  /* 0x00007000ff0877ac */ /* 0x002e6e0008000a00 */
[----:B------:R-:W2:Y:S01]  /*0170*/  LDC.64 R4, c[0x0][0x390] ;  /* 0x0000e400ff047b82 */ /* 0x000ea20000000a00 */
[----:B-1----:R-:W-:-:S04]  /*0180*/  LEA R14, P0, R0, UR8, 0x4 ;  /* 0x00000008000e7c11 */ /* 0x002fc8000f8020ff */
[----:B------:R-:W-:Y:S02]  /*0190*/  LEA.HI.X R15, R0, UR9, R3, 0x4, P0 ;  /* 0x00000009000f7c11 */ /* 0x000fe400080f2403 */
[----:B0-----:R-:W-:Y:S02]  /*01a0*/  ISETP.GE.U32.AND P1, PT, R12, 0x4, PT ;  /* 0x000000040c00780c */ /* 0x001fe40003f26070 */
[----:B------:R-:W-:Y:S02]  /*01b0*/  IADD3 R0, P2, PT, R0, R10, RZ ;  /* 0x0000000a00007210 */ /* 0x000fe40007f5e0ff */
[----:B------:R-:W-:-:S03]  /*01c0*/  ISETP.GE.U32.AND.EX P1, PT, R13, RZ, PT, P1 ;  /* 0x000000ff0d00720c */ /* 0x000fc60003f26110 */
[----:B------:R-:W-:Y:S01]  /*01d0*/  IMAD.X R3, R3, 0x1, R2, P2 ;  /* 0x0000000103037824 */ /* 0x000fe200010e0602 */
[----:B--2---:R-:W-:-:S04]  /*01e0*/  ISETP.GE.U32.AND P0, PT, R0, R4, PT ;  /* 0x000000040000720c */ /* 0x004fc80003f06070 */
[----:B------:R-:W-:Y:S02]  /*01f0*/  ISETP.GE.U32.AND.EX P0, PT, R3, R5, PT, P0 ;  /* 0x000000050300720c */ /* 0x000fe40003f06100 */
[----:B------:R-:W-:-:S03]  /*0200*/  CS2R R4, SRZ ;  /* 0x0000000000047805 */ /* 0x000fc6000001ff00 */
[----:B------:R-:W-:Y:S08]  /*0210*/  @!P1 BRA `(.L_x_6) ;  /* 0x0000001000189947 */ /* 0x000ff00003800000 */
[----:B------:R-:W0:Y:S01]  /*0220*/  LDC R4, c[0x0][0x39c] ;  /* 0x0000e700ff047b82 */ /* 0x000e220000000800 */
[----:B------:R-:W-:Y:S02]  /*0230*/  IMAD.MOV.U32 R6, RZ, RZ, 0x2 ;  /* 0x00000002ff067424 */ /* 0x000fe400078e00ff */
[----:B------:R-:W-:Y:S02]  /*0240*/  IMAD.MOV.U32 R5, RZ, RZ, RZ ;  /* 0x000000ffff057224 */ /* 0x000fe400078e00ff */
[----:B------:R-:W-:Y:S02]  /*0250*/  IMAD.U32 R8, RZ, RZ, UR5 ;  /* 0x00000005ff087e24 */ /* 0x000fe4000f8e00ff */
[----:B0-----:R-:W-:-:S07]  /*0260*/  IMAD.MOV.U32 R7, RZ, RZ, R4 ;  /* 0x000000ffff077224 */ /* 0x001fce00078e0004 */
.L_x_7:
[----:B------:R-:W2:Y:S04]  /*0270*/  LDG.E.64 R18, desc[UR6][R14.64] ;  /* 0x000000060e127981 */ /* 0x000ea8000c1e1b00 */
[----:B------:R-:W3:Y:S01]  /*0280*/  LDG.E.64 R20, desc[UR6][R14.64+0x8] ;  /* 0x000008060e147981 */ /* 0x000ee2000c1e1b00 */
[-C--:B--2---:R-:W-:Y:S02]  /*0290*/  IMAD R9, R19, R12.reuse, RZ ;  /* 0x0000000c13097224 */ /* 0x084fe400078e02ff */
[----:B------:R-:W-:-:S04]  /*02a0*/  IMAD.WIDE.U32 R16, R18, R12, RZ ;  /* 0x0000000c12107225 */ /* 0x000fc800078e00ff */
[----:B------:R-:W-:Y:S01]  /*02b0*/  IMAD R9, R18, R13, R9 ;  /* 0x0000000d12097224 */ /* 0x000fe200078e0209 */
[----:B------:R-:W-:Y:S01]  /*02c0*/  IADD3 R24, P1, PT, R6, R16, RZ ;  /* 0x0000001006187210 */ /* 0x000fe20007f3e0ff */
[-C--:B---3--:R-:W-:Y:S02]  /*02d0*/  IMAD R22, R21, R12.reuse, RZ ;  /* 0x0000000c15167224 */ /* 0x088fe400078e02ff */
[----:B------:R-:W-:Y:S01]  /*02e0*/  IMAD.IADD R17, R17, 0x1, R9 ;  /* 0x0000000111117824 */ /* 0x000fe200078e0209 */
[----:B------:R-:W-:Y:S01]  /*02f0*/  IADD3 R9, P2, PT, R24, -0x1, RZ ;  /* 0xffffffff18097810 */ /* 0x000fe20007f5e0ff */
[----:B------:R-:W-:-:S04]  /*0300*/  IMAD.WIDE.U32 R18, R20, R12, RZ ;  /* 0x0000000c14127225 */ /* 0x000fc800078e00ff */
[----:B------:R-:W-:Y:S01]  /*0310*/  IMAD.X R26, R5, 0x1, R17, P1 ;  /* 0x00000001051a7824 */ /* 0x000fe200008e0611 */
[----:B------:R-:W-:Y:S01]  /*0320*/  IADD3 R24, P1, PT, R24, -0x2, RZ ;  /* 0xfffffffe18187810 */ /* 0x000fe20007f3e0ff */
[----:B------:R-:W-:-:S03]  /*0330*/  IMAD R23, R20, R13, R22 ;  /* 0x0000000d14177224 */ /* 0x000fc600078e0216 */
[C---:B------:R-:W-:Y:S01]  /*0340*/  IADD3.X R21, PT, PT, R26.reuse, -0x1, RZ, P2, !PT ;  /* 0xffffffff1a157810 */ /* 0x040fe200017fe4ff */
[----:B------:R-:W-:Y:S01]  /*0350*/  IMAD.IADD R19, R19, 0x1, R23 ;  /* 0x0000000113137824 */ /* 0x000fe200078e0217 */
[----:B------:R-:W-:Y:S02]  /*0360*/  IADD3.X R26, PT, PT, R26, -0x1, RZ, P1, !PT ;  /* 0xffffffff1a1a7810 */ /* 0x000fe40000ffe4ff */
[----:B------:R-:W-:Y:S01]  /*0370*/  IADD3 R27, P1, PT, R6, R18, RZ ;  /* 0x00000012061b7210 */ /* 0x000fe20007f3e0ff */
[----:B------:R-:W-:Y:S02]  /*0380*/  IMAD R21, R21, R24, RZ ;  /* 0x0000001815157224 */ /* 0x000fe400078e02ff */
[----:B------:R-:W-:Y:S01]  /*0390*/  IMAD R31, R26, UR12, RZ ;  /* 0x0000000c1a1f7c24 */ /* 0x000fe2000f8e02ff */
[----:B------:R-:W-:Y:S01]  /*03a0*/  IADD3 R22, P2, PT, R27, -0x1, RZ ;  /* 0xffffffff1b167810 */ /* 0x000fe20007f5e0ff */
[----:B------:R-:W-:Y:S01]  /*03b0*/  IMAD.X R29, R5, 0x1, R19, P1 ;  /* 0x00000001051d7824 */ /* 0x000fe200008e0613 */
[----:B------:R-:W-:Y:S01]  /*03c0*/  IADD3 R27, P1, PT, R27, -0x2, RZ ;  /* 0xfffffffe1b1b7810 */ /* 0x000fe20007f3e0ff */
[----:B------:R-:W-:-:S02]  /*03d0*/  IMAD R23, R9, R26, R21 ;  /* 0x0000001a09177224 */ /* 0x000fc400078e0215 */
[----:B------:R-:W-:Y:S01]  /*03e0*/  IMAD.WIDE.U32 R20, R9, R24, RZ ;  /* 0x0000001809147225 */ /* 0x000fe200078e00ff */
[C---:B------:R-:W-:Y:S02]  /*03f0*/  IADD3.X R28, PT, PT, R29.reuse, -0x1, RZ, P2, !PT ;  /* 0xffffffff1d1c7810 */ /* 0x040fe400017fe4ff */
[----:B------:R-:W-:Y:S01]  /*0400*/  IADD3.X R29, PT, PT, R29, -0x1, RZ, P1, !PT ;  /* 0xffffffff1d1d7810 */ /* 0x000fe20000ffe4ff */
[----:B------:R-:W-:Y:S01]  /*0410*/  IMAD.IADD R9, R21, 0x1, R23 ;  /* 0x0000000115097824 */ /* 0x000fe200078e0217 */
[-C--:B------:R-:W-:Y:S01]  /*0420*/  ISETP.GE.U32.AND P1, PT, R24, R27.reuse, PT ;  /* 0x0000001b1800720c */ /* 0x080fe20003f26070 */
[----:B------:R-:W-:Y:S02]  /*0430*/  IMAD R28, R28, R27, RZ ;  /* 0x0000001b1c1c7224 */ /* 0x000fe400078e02ff */
[----:B------:R-:W-:Y:S01]  /*0440*/  IMAD R31, R24, UR13, R31 ;  /* 0x0000000d181f7c24 */ /* 0x000fe2000f8e021f */
[--C-:B------:R-:W-:Y:S01]  /*0450*/  SHF.R.U64 R25, R20, 0x1, R9.reuse ;  /* 0x0000000114197819 */ /* 0x100fe20000001209 */
[C---:B------:R-:W-:Y:S01]  /*0460*/  IMAD R33, R22.reuse, R29, R28 ;  /* 0x0000001d16217224 */ /* 0x040fe200078e021c */
[----:B------:R-:W-:Y:S01]  /*0470*/  SHF.R.U32.HI R9, RZ, 0x1, R9 ;  /* 0x00000001ff097819 */ /* 0x000fe20000011609 */
[----:B------:R-:W-:Y:S01]  /*0480*/  IMAD.WIDE.U32 R22, R22, R27, RZ ;  /* 0x0000001b16167225 */ /* 0x000fe200078e00ff */
[----:B------:R-:W-:-:S03]  /*0490*/  ISETP.GE.U32.AND.EX P1, PT, R26, R29, PT, P1 ;  /* 0x0000001d1a00720c */ /* 0x000fc60003f26110 */
[----:B------:R-:W-:-:S04]  /*04a0*/  IMAD.WIDE.U32 R20, R24, UR12, R18 ;  /* 0x0000000c18147c25 */ /* 0x000fc8000f8e0012 */
[----:B------:R-:W-:Y:S01]  /*04b0*/  IMAD R28, R29, UR12, RZ ;  /* 0x0000000c1d1c7c24 */ /* 0x000fe2000f8e02ff */
[----:B------:R-:W-:Y:S01]  /*04c0*/  IADD3 R20, P4, P5, R20, -R16, -R25 ;  /* 0x8000001014147210 */ /* 0x000fe20007d9e819 */
[----:B------:R-:W-:Y:S02]  /*04d0*/  IMAD.IADD R23, R23, 0x1, R33 ;  /* 0x0000000117177824 */ /* 0x000fe400078e0221 */
[----:B------:R-:W-:-:S03]  /*04e0*/  IMAD.WIDE.U32 R24, R27, UR12, R16 ;  /* 0x0000000c1b187c25 */ /* 0x000fc6000f8e0010 */
[--C-:B------:R-:W-:Y:S01]  /*04f0*/  SHF.R.U32.HI R16, RZ, 0x1, R23.reuse ;  /* 0x00000001ff107819 */ /* 0x100fe20000011617 */
[----:B------:R-:W-:Y:S01]  /*0500*/  IMAD R33, R27, UR13, R28 ;  /* 0x0000000d1b217c24 */ /* 0x000fe2000f8e021c */
[----:B------:R-:W-:Y:S01]  /*0510*/  SHF.R.U64 R27, R22, 0x1, R23 ;  /* 0x00000001161b7819 */ /* 0x000fe20000001217 */
[----:B------:R-:W-:Y:S02]  /*0520*/  IMAD.IADD R31, R21, 0x1, R31 ;  /* 0x00000001151f7824 */ /* 0x000fe400078e021f */
[----:B------:R-:W-:Y:S01]  /*0530*/  IMAD.IADD R21, R25, 0x1, R33 ;  /* 0x0000000119157824 */ /* 0x000fe200078e0221 */
[----:B------:R-:W-:Y:S02]  /*0540*/  IADD3 R24, P2, P3, R24, -R18, -R27 ;  /* 0x8000001218187210 */ /* 0x000fe40007b5e81b */
[----:B------:R-:W-:Y:S02]  /*0550*/  IADD3 R18, P6, PT, R20, -0x2, RZ ;  /* 0xfffffffe14127810 */ /* 0x000fe40007fde0ff */
[----:B------:R-:W-:-:S02]  /*0560*/  IADD3.X R9, PT, PT, R31, ~R17, ~R9, P4, P5 ;  /* 0x800000111f097210 */ /* 0x000fc400027eac09 */
[----:B------:R-:W-:Y:S02]  /*0570*/  IADD3.X R16, PT, PT, R21, ~R19, ~R16, P2, P3 ;  /* 0x8000001315107210 */ /* 0x000fe400017e6c10 */
        /* <DEDUP_REMOVED lines=25> */
[----:B0-----:R-:W-:-:S04]  /*0710*/  IMAD.WIDE.U32 R20, R16, R12, RZ ;  /* 0x0000000c10147225 */ /* 0x001fc800078e00ff */
[----:B------:R-:W-:Y:S02]  /*0720*/  IMAD.X R24, R5, 0x1, R23, P1 ;  /* 0x0000000105187824 */ /* 0x000fe400008e0617 */
[----:B------:R-:W-:Y:S02]  /*0730*/  IMAD R17, R16, R13, R17 ;  /* 0x0000000d10117224 */ /* 0x000fe400078e0211 */
[C---:B------:R-:W-:Y:S01]  /*0740*/  IMAD R16, R24.reuse, R33, RZ ;  /* 0x0000002118107224 */ /* 0x040fe200078e02ff */
[----:B------:R-:W-:Y:S01]  /*0750*/  IADD3.X R29, PT, PT, R24, -0x1, RZ, P2, !PT ;  /* 0xffffffff181d7810 */ /* 0x000fe200017fe4ff */
[----:B------:R-:W-:Y:S01]  /*0760*/  IMAD.IADD R21, R21, 0x1, R17 ;  /* 0x0000000115157824 */ /* 0x000fe200078e0211 */
[----:B------:R-:W-:-:S03]  /*0770*/  IADD3 R24, P1, PT, R6, R20, RZ ;  /* 0x0000001406187210 */ /* 0x000fc60007f3e0ff */
[----:B------:R-:W-:Y:S01]  /*0780*/  IMAD R27, R29, R18, R16 ;  /* 0x000000121d1b7224 */ /* 0x000fe200078e0210 */
[----:B------:R-:W-:Y:S01]  /*0790*/  IADD3 R31, P2, PT, R24, -0x1, RZ ;  /* 0xffffffff181f7810 */ /* 0x000fe20007f5e0ff */
[----:B------:R-:W-:-:S04]  /*07a0*/  IMAD.WIDE.U32 R16, R18, R33, RZ ;  /* 0x0000002112107225 */ /* 0x000fc800078e00ff */
[----:B------:R-:W-:Y:S01]  /*07b0*/  IMAD.X R18, R5, 0x1, R21, P1 ;  /* 0x0000000105127824 */ /* 0x000fe200008e0615 */
[-C--:B------:R-:W-:Y:S01]  /*07c0*/  ISETP.GE.U32.AND P1, PT, R33, R31.reuse, PT ;  /* 0x0000001f2100720c */ /* 0x080fe20003f26070 */
[----:B------:R-:W-:Y:S02]  /*07d0*/  IMAD.IADD R27, R17, 0x1, R27 ;  /* 0x00000001111b7824 */ /* 0x000fe400078e021b */
[C---:B------:R-:W-:Y:S01]  /*07e0*/  IMAD R17, R18.reuse, R31, RZ ;  /* 0x0000001f12117224 */ /* 0x040fe200078e02ff */
[----:B------:R-:W-:Y:S01]  /*07f0*/  IADD3.X R26, PT, PT, R18, -0x1, RZ, P2, !PT ;  /* 0xffffffff121a7810 */ /* 0x000fe200017fe4ff */
[----:B------:R-:W-:Y:S01]  /*0800*/  IMAD.WIDE.U32 R18, R33, UR12, R20 ;  /* 0x0000000c21127c25 */ /* 0x000fe2000f8e0014 */
[----:B------:R-:W-:Y:S02]  /*0810*/  SHF.R.U64 R25, R16, 0x1, R27 ;  /* 0x0000000110197819 */ /* 0x000fe4000000121b */
[C---:B------:R-:W-:Y:S01]  /*0820*/  ISETP.GE.U32.AND.EX P1, PT, R29.reuse, R26, PT, P1 ;  /* 0x0000001a1d00720c */ /* 0x040fe20003f26110 */
[----:B------:R-:W-:Y:S01]  /*0830*/  IMAD R16, R29, UR12, RZ ;  /* 0x0000000c1d107c24 */ /* 0x000fe2000f8e02ff */
[----:B------:R-:W-:Y:S01]  /*0840*/  IADD3 R18, P4, P5, R18, -R22, -R25 ;  /* 0x8000001612127210 */ /* 0x000fe20007d9e819 */
[----:B------:R-:W-:-:S02]  /*0850*/  IMAD R35, R26, R24, R17 ;  /* 0x000000181a237224 */ /* 0x000fc400078e0211 */
[----:B------:R-:W-:Y:S01]  /*0860*/  IMAD R33, R33, UR13, R16 ;  /* 0x0000000d21217c24 */ /* 0x000fe2000f8e0210 */
[----:B------:R-:W-:Y:S01]  /*0870*/  IADD3 R18, P6, PT, R18, -0x2, RZ ;  /* 0xfffffffe12127810 */ /* 0x000fe20007fde0ff */
[----:B------:R-:W-:-:S03]  /*0880*/  IMAD.WIDE.U32 R16, R24, R31, RZ ;  /* 0x0000001f18107225 */ /* 0x000fc600078e00ff */
[----:B------:R-:W-:Y:S01]  /*0890*/  SEL R18, R18, 0xffffffff, !P1 ;  /* 0xffffffff12127807 */ /* 0x000fe20004800000 */
[----:B------:R-:W-:Y:S02]  /*08a0*/  IMAD R28, R26, UR12, RZ ;  /* 0x0000000c1a1c7c24 */ /* 0x000fe4000f8e02ff */
[----:B------:R-:W-:Y:S02]  /*08b0*/  IMAD.IADD R17, R17, 0x1, R35 ;  /* 0x0000000111117824 */ /* 0x000fe400078e0223 */
[----:B------:R-:W-:Y:S01]  /*08c0*/  IMAD.WIDE.U32 R24, R31, UR12, R22 ;  /* 0x0000000c1f187c25 */ /* 0x000fe2000f8e0016 */
[----:B------:R-:W-:-:S03]  /*08d0*/  SHF.R.U32.HI R22, RZ, 0x1, R27 ;  /* 0x00000001ff167819 */ /* 0x000fc6000001161b */
[----:B------:R-:W-:Y:S01]  /*08e0*/  IMAD R35, R31, UR13, R28 ;  /* 0x0000000d1f237c24 */ /* 0x000fe2000f8e021c */
[----:B------:R-:W-:Y:S01]  /*08f0*/  SHF.R.U64 R31, R16, 0x1, R17 ;  /* 0x00000001101f7819 */ /* 0x000fe20000001211 */
[----:B------:R-:W-:Y:S02]  /*0900*/  IMAD.IADD R33, R19, 0x1, R33 ;  /* 0x0000000113217824 */ /* 0x000fe400078e0221 */
[----:B------:R-:W-:Y:S01]  /*0910*/  IMAD.IADD R25, R25, 0x1, R35 ;  /* 0x0000000119197824 */ /* 0x000fe200078e0223 */
[----:B------:R-:W-:Y:S02]  /*0920*/  IADD3 R19, P2, P3, R24, -R20, -R31 ;  /* 0x8000001418137210 */ /* 0x000fe40007b5e81f */
[----:B------:R-:W-:Y:S02]  /*0930*/  SHF.R.U32.HI R20, RZ, 0x1, R17 ;  /* 0x00000001ff147819 */ /* 0x000fe40000011611 */
[----:B------:R-:W-:Y:S02]  /*0940*/  IADD3.X R17, PT, PT, R33, ~R23, ~R22, P4, P5 ;  /* 0x8000001721117210 */ /* 0x000fe400027eac16 */
[----:B------:R-:W-:-:S02]  /*0950*/  IADD3.X R16, PT, PT, R25, ~R21, ~R20, P2, P3 ;  /* 0x8000001519107210 */ /* 0x000fc400017e6c14 */
[----:B------:R-:W-:Y:S02]  /*0960*/  SEL R19, R19, 0x1, P1 ;  /* 0x0000000113137807 */ /* 0x000fe40000800000 */
[----:B------:R-:W-:Y:S02]  /*0970*/  IADD3.X R17, PT, PT, R17, -0x1, RZ, P6, !PT ;  /* 0xffffffff11117810 */ /* 0x000fe400037fe4ff */
[----:B------:R-:W-:Y:S02]  /*0980*/  SEL R16, R16, RZ, P1 ;  /* 0x000000ff10107207 */ /* 0x000fe40000800000 */
[----:B------:R-:W-:Y:S02]  /*0990*/  IADD3 R18, P2, PT, R18, R19, RZ ;  /* 0x0000001312127210 */ /* 0x000fe40007f5e0ff */
[----:B------:R-:W-:Y:S02]  /*09a0*/  SEL R17, R17, 0xffffffff, !P1 ;  /* 0xffffffff11117807 */ /* 0x000fe40004800000 */
[----:B------:R-:W-:-:S03]  /*09b0*/  SHF.R.W.U32.HI R25, RZ, R18, R9 ;  /* 0x00000012ff197219 */ /* 0x000fc60000011e09 */
[----:B------:R-:W-:-:S05]  /*09c0*/  IMAD.X R17, R17, 0x1, R16, P2 ;  /* 0x0000000111117824 */ /* 0x000fca00010e0610 */
[--C-:B------:R-:W-:Y:S02]  /*09d0*/  SHF.R.U64 R22, R18, 0x3, R17.reuse ;  /* 0x0000000312167819 */ /* 0x100fe40000001211 */
[----:B------:R-:W-:Y:S02]  /*09e0*/  SHF.R.U32.HI R16, RZ, 0x3, R17 ;  /* 0x00000003ff107819 */ /* 0x000fe40000011611 */
[----:B------:R-:W-:Y:S02]  /*09f0*/  LOP3.LUT R22, R22, 0xfffffffc, RZ, 0xc0, !PT ;  /* 0xfffffffc16167812 */ /* 0x000fe400078ec0ff */
[----:B------:R-:W-:Y:S02]  /*0a00*/  LOP3.LUT R16, R16, 0x1fffffff, RZ, 0xc0, !PT ;  /* 0x1fffffff10107812 */ /* 0x000fe400078ec0ff */
[----:B------:R-:W-:-:S04]  /*0a10*/  IADD3 R22, P1, PT, R22, UR14, RZ ;  /* 0x0000000e16167c10 */ /* 0x000fc8000ff3e0ff */
        /* <DEDUP_REMOVED lines=9> */
[----:B------:R-:W-:Y:S02]  /*0ab0*/  IMAD.IADD R17, R17, 0x1, R21 ;  /* 0x0000000111117824 */ /* 0x000fe400078e0215 */
[----:B------:R-:W-:-:S04]  /*0ac0*/  IMAD.WIDE.U32 R20, R18, R12, RZ ;  /* 0x0000000c12147225 */ /* 0x000fc800078e00ff */
[----:B------:R-:W-:Y:S02]  /*0ad0*/  IMAD.X R29, R5, 0x1, R17, P1 ;  /* 0x00000001051d7824 */ /* 0x000fe400008e0611 */
[----:B------:R-:W-:Y:S01]  /*0ae0*/  IMAD R19, R18, R13, R19 ;  /* 0x0000000d12137224 */ /* 0x000fe200078e0213 */
[----:B------:R-:W-:Y:S01]  /*0af0*/  IADD3 R18, P1, PT, R6, R20, RZ ;  /* 0x0000001406127210 */ /* 0x000fe20007f3e0ff */
[-C--:B0-----:R-:W-:Y:S02]  /*0b00*/  IMAD R25, R29, R28.reuse, RZ ;  /* 0x0000001c1d197224 */ /* 0x081fe400078e02ff */
[----:B------:R-:W-:Y:S02]  /*0b10*/  IMAD.IADD R21, R21, 0x1, R19 ;  /* 0x0000000115157824 */ /* 0x000fe400078e0213 */
[----:B------:R-:W-:-:S04]  /*0b20*/  IMAD.WIDE.U32 R22, R28, R28, R28 ;  /* 0x0000001c1c167225 */ /* 0x000fc800078e001c */
[C---:B------:R-:W-:Y:S02]  /*0b30*/  IMAD R25, R28.reuse, R29, R25 ;  /* 0x0000001d1c197224 */ /* 0x040fe400078e0219 */
[----:B------:R-:W-:Y:S01]  /*0b40*/  IMAD.X R19, R5, 0x1, R21, P1 ;  /* 0x0000000105137824 */ /* 0x000fe200008e0615 */
[-C--:B------:R-:W-:Y:S01]  /*0b50*/  ISETP.GE.U32.AND P1, PT, R28, R18.reuse, PT ;  /* 0x000000121c00720c */ /* 0x080fe20003f26070 */
[----:B------:R-:W-:Y:S02]  /*0b60*/  IMAD.IADD R31, R23, 0x1, R25 ;  /* 0x00000001171f7824 */ /* 0x000fe400078e0219 */
[-C--:B------:R-:W-:Y:S01]  /*0b70*/  IMAD R25, R19, R18.reuse, RZ ;  /* 0x0000001213197224 */ /* 0x080fe200078e02ff */
[CC--:B------:R-:W-:Y:S01]  /*0b80*/  ISETP.GE.U32.AND.EX P1, PT, R29.reuse, R19.reuse, PT, P1 ;  /* 0x000000131d00720c */ /* 0x0c0fe20003f26110 */
[----:B------:R-:W-:Y:S01]  /*0b90*/  IMAD R33, R29, UR12, RZ ;  /* 0x0000000c1d217c24 */ /* 0x000fe2000f8e02ff */
[----:B------:R-:W-:Y:S01]  /*0ba0*/  SHF.R.U64 R27, R22, 0x1, R31 ;  /* 0x00000001161b7819 */ /* 0x000fe2000000121f */
[C---:B------:R-:W-:Y:S01]  /*0bb0*/  IMAD R35, R18.reuse, R19, R25 ;  /* 0x0000001312237224 */ /* 0x040fe200078e0219 */
[----:B------:R-:W-:Y:S01]  /*0bc0*/  SHF.R.U32.HI R31, RZ, 0x1, R31 ;  /* 0x00000001ff1f7819 */ /* 0x000fe2000001161f */
[----:B------:R-:W-:-:S04]  /*0bd0*/  IMAD.WIDE.U32 R24, R18, R18, R18 ;  /* 0x0000001212187225 */ /* 0x000fc800078e0012 */
[----:B------:R-:W-:-:S04]  /*0be0*/  IMAD.WIDE.U32 R22, R28, UR12, R20 ;  /* 0x0000000c1c167c25 */ /* 0x000fc8000f8e0014 */
[----:B------:R-:W-:Y:S01]  /*0bf0*/  IMAD R33, R28, UR13, R33 ;  /* 0x0000000d1c217c24 */ /* 0x000fe2000f8e0221 */
[----:B------:R-:W-:Y:S01]  /*0c00*/  IADD3 R22, P4, P5, R22, -R16, -R27 ;  /* 0x8000001016167210 */ /* 0x000fe20007d9e81b */
[----:B------:R-:W-:Y:S02]  /*0c10*/  IMAD R37, R19, UR12, RZ ;  /* 0x0000000c13257c24 */ /* 0x000fe4000f8e02ff */
[----:B------:R-:W-:Y:S02]  /*0c20*/  IMAD.IADD R25, R25, 0x1, R35 ;  /* 0x0000000119197824 */ /* 0x000fe400078e0223 */
[----:B------:R-:W-:-:S03]  /*0c30*/  IMAD.WIDE.U32 R26, R18, UR12, R16 ;  /* 0x0000000c121a7c25 */ /* 0x000fc6000f8e0010 */
[----:B------:R-:W-:Y:S01]  /*0c40*/  SHF.R.U32.HI R16, RZ, 0x1, R25 ;  /* 0x00000001ff107819 */ /* 0x000fe20000011619 */
[----:B------:R-:W-:Y:S01]  /*0c50*/  IMAD R35, R18, UR13, R37 ;  /* 0x0000000d12237c24 */ /* 0x000fe2000f8e0225 */
[----:B------:R-:W-:Y:S01]  /*0c60*/  SHF.R.U64 R37, R24, 0x1, R25 ;  /* 0x0000000118257819 */ /* 0x000fe20000001219 */
[----:B------:R-:W-:Y:S01]  /*0c70*/  IMAD.IADD R33, R23, 0x1, R33 ;  /* 0x0000000117217824 */ /* 0x000fe200078e0221 */
[----:B------:R-:W-:Y:S01]  /*0c80*/  IADD3 R18, P6, PT, R22, -0x2, RZ ;  /* 0xfffffffe16127810 */ /* 0x000fe20007fde0ff */
[----:B------:R-:W-:Y:S01]  /*0c90*/  IMAD.IADD R35, R27, 0x1, R35 ;  /* 0x000000011b237824 */ /* 0x000fe200078e0223 */
[----:B------:R-:W-:Y:S02]  /*0ca0*/  IADD3 R20, P2, P3, R26, -R20, -R37 ;  /* 0x800000141a147210 */ /* 0x000fe40007b5e825 */
[----:B------:R-:W-:Y:S01]  /*0cb0*/  IADD3.X R17, PT, PT, R33, ~R17, ~R31, P4, P5 ;  /* 0x8000001121117210 */ /* 0x000fe200027eac1f */
[----:B------:R-:W-:Y:S01]  /*0cc0*/  IMAD.MOV.U32 R30, RZ, RZ, R6 ;  /* 0x000000ffff1e7224 */ /* 0x000fe200078e0006 */
[----:B------:R-:W-:Y:S01]  /*0cd0*/  IADD3.X R16, PT, PT, R35, ~R21, ~R16, P2, P3 ;  /* 0x8000001523107210 */ /* 0x000fe200017e6c10 */
[----:B------:R-:W0:Y:S01]  /*0ce0*/  LDC.64 R26, c[0x0][0x3a0] ;  /* 0x0000e800ff1a7b82 */ /* 0x000e220000000a00 */
[----:B------:R-:W-:-:S02]  /*0cf0*/  SEL R19, R20, 0x1, P1 ;  /* 0x0000000114137807 */ /* 0x000fc40000800000 */
[----:B------:R-:W-:Y:S02]  /*0d00*/  SEL R18, R18, 0xffffffff, !P1 ;  /* 0xffffffff12127807 */ /* 0x000fe40004800000 */
        /* <DEDUP_REMOVED lines=15> */
[----:B------:R-:W-:Y:S02]  /*0e00*/  IMAD.MOV.U32 R31, RZ, RZ, R5 ;  /* 0x000000ffff1f7224 */ /* 0x000fe400078e0005 */
[----:B--2---:R-:W-:-:S02]  /*0e10*/  IMAD R23, R23, R12, RZ ;  /* 0x0000000c17177224 */ /* 0x004fc400078e02ff */
[----:B------:R-:W-:-:S04]  /*0e20*/  IMAD.WIDE.U32 R20, R22, R12, R30 ;  /* 0x0000000c16147225 */ /* 0x000fc800078e001e */
[-C--:B------:R-:W-:Y:S01]  /*0e30*/  IMAD R23, R22, R13.reuse, R23 ;  /* 0x0000000d16177224 */ /* 0x080fe200078e0217 */
[----:B------:R-:W-:Y:S01]  /*0e40*/  IADD3 R16, P1, PT, R20, 0x2, RZ ;  /* 0x0000000214107810 */ /* 0x000fe20007f3e0ff */
[----:B---3--:R-:W-:Y:S02]  /*0e50*/  IMAD R19, R19, R12, RZ ;  /* 0x0000000c13137224 */ /* 0x008fe400078e02ff */
[----:B------:R-:W-:Y:S02]  /*0e60*/  IMAD.IADD R28, R21, 0x1, R23 ;  /* 0x00000001151c7824 */ /* 0x000fe400078e0217 */
[----:B------:R-:W-:Y:S02]  /*0e70*/  IMAD R19, R18, R13, R19 ;  /* 0x0000000d12137224 */ /* 0x000fe400078e0213 */
[----:B------:R-:W-:Y:S02]  /*0e80*/  IMAD.X R17, RZ, RZ, R28, P1 ;  /* 0x000000ffff117224 */ /* 0x000fe400008e061c */
[----:B-1----:R-:W-:-:S02]  /*0e90*/  IMAD R29, R28, UR12, RZ ;  /* 0x0000000c1c1d7c24 */ /* 0x002fc4000f8e02ff */
[-C--:B------:R-:W-:Y:S02]  /*0ea0*/  IMAD R21, R17, R20.reuse, RZ ;  /* 0x0000001411157224 */ /* 0x080fe400078e02ff */
[----:B------:R-:W-:-:S04]  /*0eb0*/  IMAD.WIDE.U32 R24, R16, R20, R16 ;  /* 0x0000001410187225 */ /* 0x000fc800078e0010 */
[----:B------:R-:W-:Y:S02]  /*0ec0*/  IMAD R21, R16, R28, R21 ;  /* 0x0000001c10157224 */ /* 0x000fe400078e0215 */
[----:B------:R-:W-:Y:S01]  /*0ed0*/  IMAD.WIDE.U32 R16, R18, R12, R30 ;  /* 0x0000000c12107225 */ /* 0x000fe200078e001e */
[----:B------:R-:W-:-:S03]  /*0ee0*/  IADD3 R30, P2, PT, R20, 0x1, RZ ;  /* 0x00000001141e7810 */ /* 0x000fc60007f5e0ff */
[----:B------:R-:W-:Y:S02]  /*0ef0*/  IMAD.IADD R17, R17, 0x1, R19 ;  /* 0x0000000111117824 */ /* 0x000fe400078e0213 */
[----:B------:R-:W-:Y:S02]  /*0f00*/  IMAD.IADD R25, R25, 0x1, R21 ;  /* 0x0000000119197824 */ /* 0x000fe400078e0215 */
[----:B------:R-:W-:Y:S02]  /*0f10*/  IMAD R31, R17, UR12, RZ ;  /* 0x0000000c111f7c24 */ /* 0x000fe4000f8e02ff */
[----:B------:R-:W-:Y:S01]  /*0f20*/  IMAD R29, R20, UR13, R29 ;  /* 0x0000000d141d7c24 */ /* 0x000fe2000f8e021d */
[----:B------:R-:W-:Y:S01]  /*0f30*/  SHF.R.U64 R24, R24, 0x1, R25 ;  /* 0x0000000118187819 */ /* 0x000fe20000001219 */
[----:B0-----:R-:W-:Y:S01]  /*0f40*/  IMAD.WIDE.U32 R20, R20, UR12, R26 ;  /* 0x0000000c14147c25 */ /* 0x001fe2000f8e001a */
[----:B------:R-:W-:-:S03]  /*0f50*/  SHF.R.U32.HI R25, RZ, 0x1, R25 ;  /* 0x00000001ff197819 */ /* 0x000fc60000011619 */
[----:B------:R-:W-:-:S04]  /*0f60*/  IMAD.WIDE.U32 R26, R16, UR12, R26 ;  /* 0x0000000c101a7c25 */ /* 0x000fc8000f8e001a */
[----:B------:R-:W-:Y:S02]  /*0f70*/  IMAD R31, R16, UR13, R31 ;  /* 0x0000000d101f7c24 */ /* 0x000fe4000f8e021f */
[----:B------:R-:W-:-:S04]  /*0f80*/  IMAD.WIDE.U32 R24, R22, R12, R24 ;  /* 0x0000000c16187225 */ /* 0x000fc800078e0018 */
[----:B------:R-:W-:Y:S01]  /*0f90*/  IMAD.IADD R27, R27, 0x1, R31 ;  /* 0x000000011b1b7824 */ /* 0x000fe200078e021f */
[----:B------:R-:W-:Y:S01]  /*0fa0*/  IADD3 R31, P3, PT, R16, 0x1, RZ ;  /* 0x00000001101f7810 */ /* 0x000fe20007f7e0ff */
[----:B------:R-:W-:Y:S02]  /*0fb0*/  IMAD.IADD R21, R21, 0x1, R29 ;  /* 0x0000000115157824 */ /* 0x000fe400078e021d */
[-C--:B------:R-:W-:Y:S01]  /*0fc0*/  IMAD.WIDE.U32 R26, R22, R12.reuse, R26 ;  /* 0x0000000c161a7225 */ /* 0x080fe200078e001a */
[----:B------:R-:W-:Y:S02]  /*0fd0*/  ISETP.GE.U32.AND P1, PT, R30, R31, PT ;  /* 0x0000001f1e00720c */ /* 0x000fe40003f26070 */
[----:B------:R-:W-:Y:S01]  /*0fe0*/  IADD3 R30, P4, PT, R16, 0x2, RZ ;  /* 0x00000002101e7810 */ /* 0x000fe20007f9e0ff */
[----:B------:R-:W-:Y:S02]  /*0ff0*/  IMAD.X R28, RZ, RZ, R28, P2 ;  /* 0x000000ffff1c7224 */ /* 0x000fe400010e061c */
[----:B------:R-:W-:-:S04]  /*1000*/  IMAD.WIDE.U32 R20, R18, R12, R20 ;  /* 0x0000000c12147225 */ /* 0x000fc800078e0014 */
[----:B------:R-:W-:-:S04]  /*1010*/  IMAD.X R31, RZ, RZ, R17, P4 ;  /* 0x000000ffff1f7224 */ /* 0x000fc800020e0611 */
[-C--:B------:R-:W-:Y:S02]  /*1020*/  IMAD R22, R31, R16.reuse, RZ ;  /* 0x000000101f167224 */ /* 0x080fe400078e02ff */
[----:B------:R-:W-:-:S04]  /*1030*/  IMAD.WIDE.U32 R32, R30, R16, R30 ;  /* 0x000000101e207225 */ /* 0x000fc800078e001e */
[----:B------:R-:W-:Y:S02]  /*1040*/  IMAD R31, R30, R17, R22 ;  /* 0x000000111e1f7224 */ /* 0x000fe400078e0216 */
[----:B------:R-:W-:Y:S02]  /*1050*/  IMAD.X R17, RZ, RZ, R17, P3 ;  /* 0x000000ffff117224 */ /* 0x000fe400018e0611 */
[----:B------:R-:W-:-:S03]  /*1060*/  IMAD.IADD R31, R33, 0x1, R31 ;  /* 0x00000001211f7824 */ /* 0x000fc600078e021f */
[----:B------:R-:W-:Y:S01]  /*1070*/  ISETP.GE.U32.AND.EX P1, PT, R28, R17, PT, P1 ;  /* 0x000000111c00720c */ /* 0x000fe20003f26110 */
[----:B------:R-:W-:Y:S01]  /*1080*/  IMAD.IADD R17, R23, 0x1, R25 ;  /* 0x0000000117117824 */ /* 0x000fe200078e0219 */
[--C-:B------:R-:W-:Y:S02]  /*1090*/  SHF.R.U64 R32, R32, 0x1, R31.reuse ;  /* 0x0000000120207819 */ /* 0x100fe4000000121f */
[----:B------:R-:W-:-:S03]  /*10a0*/  SHF.R.U32.HI R33, RZ, 0x1, R31 ;  /* 0x00000001ff217819 */ /* 0x000fc6000001161f */
[----:B------:R-:W-:Y:S01]  /*10b0*/  IMAD.WIDE.U32 R32, R18, R12, R32 ;  /* 0x0000000c12207225 */ /* 0x000fe200078e0020 */
[----:B------:R-:W-:-:S03]  /*10c0*/  IADD3 R18, P3, P4, R20, -0x2, -R24 ;  /* 0xfffffffe14127810 */ /* 0x000fc60007c7e818 */
[C---:B------:R-:W-:Y:S01]  /*10d0*/  IMAD.IADD R20, R19.reuse, 0x1, R21 ;  /* 0x0000000113147824 */ /* 0x040fe200078e0215 */
[----:B------:R-:W-:Y:S01]  /*10e0*/  IADD3 R16, P2, PT, R26, -R32, RZ ;  /* 0x800000201a107210 */ /* 0x000fe20007f5e0ff */
[----:B------:R-:W-:Y:S01]  /*10f0*/  IMAD.IADD R26, R19, 0x1, R33 ;  /* 0x00000001131a7824 */ /* 0x000fe200078e0221 */
[----:B------:R-:W-:Y:S02]  /*1100*/  SEL R18, R18, 0xffffffff, !P1 ;  /* 0xffffffff12127807 */ /* 0x000fe40004800000 */
[----:B------:R-:W-:Y:S02]  /*1110*/  SEL R19, R16, 0x1, P1 ;  /* 0x0000000110137807 */ /* 0x000fe40000800000 */
[----:B------:R-:W-:Y:S02]  /*1120*/  IADD3.X R16, PT, PT, ~R26, R23, R27, P2, !PT ;  /* 0x000000171a107210 */ /* 0x000fe400017fe51b */
[----:B------:R-:W-:Y:S02]  /*1130*/  IADD3.X R17, PT, PT, R20, -0x1, ~R17, P3, P4 ;  /* 0xffffffff14117810 */ /* 0x000fe40001fe8c11 */
[----:B------:R-:W-:-:S02]  /*1140*/  IADD3 R18, P2, PT, R18, R19, RZ ;  /* 0x0000001312127210 */ /* 0x000fc40007f5e0ff */
[----:B------:R-:W-:Y:S02]  /*1150*/  SEL R16, R16, RZ, P1 ;  /* 0x000000ff10107207 */ /* 0x000fe40000800000 */
        /* <DEDUP_REMOVED lines=8> */
[----:B------:R-:W-:Y:S02]  /*11e0*/  IADD3.X R17, PT, PT, R17, UR15, RZ, P1, !PT ;  /* 0x0000000f11117c10 */ /* 0x000fe40008ffe4ff */
[----:B------:R-:W-:Y:S02]  /*11f0*/  IADD3 R8, P1, PT, R8, -0x4, RZ ;  /* 0xfffffffc08087810 */ /* 0x000fe40007f3e0ff */
[----:B------:R-:W-:Y:S01]  /*1200*/  IADD3 R6, P2, PT, R6, 0x4, RZ ;  /* 0x0000000406067810 */ /* 0x000fe20007f5e0ff */
[----:B------:R0:W-:Y:S01]  /*1210*/  REDG.E.OR.STRONG.GPU desc[UR6][R16.64], R9 ;  /* 0x000000091000798e */ /* 0x0001e2000f12e106 */
[----:B------:R-:W-:Y:S02]  /*1220*/  IADD3.X R7, PT, PT, R7, -0x1, RZ, P1, !PT ;  /* 0xffffffff07077810 */ /* 0x000fe40000ffe4ff */
[----:B------:R-:W-:Y:S01]  /*1230*/  ISETP.NE.U32.AND P1, PT, R8, RZ, PT ;  /* 0x000000ff0800720c */ /* 0x000fe20003f25070 */
[----:B------:R-:W-:-:S03]  /*1240*/  IMAD.X R5, RZ, RZ, R5, P2 ;  /* 0x000000ffff057224 */ /* 0x000fc600010e0605 */
[----:B------:R-:W-:-:S13]  /*1250*/  ISETP.NE.AND.EX P1, PT, R7, RZ, PT, P1 ;  /* 0x000000ff0700720c */ /* 0x000fda0003f25310 */
[----:B0-----:R-:W-:Y:S05]  /*1260*/  @P1 BRA `(.L_x_7) ;  /* 0xfffffff000001947 */ /* 0x001fea000383ffff */
[----:B------:R-:W-:-:S07]  /*1270*/  IMAD.U32 R5, RZ, RZ, UR5 ;  /* 0x00000005ff057e24 */ /* 0x000fce000f8e00ff */
.L_x_6:
        /* <DEDUP_REMOVED lines=10> */
[----:B------:R-:W2:Y:S01]  /*1320*/  LDG.E.64 R6, desc[UR6][R14.64] ;  /* 0x000000060e067981 */ /* 0x000ea2000c1e1b00 */
[----:B------:R-:W0:Y:S03]  /*1330*/  LDCU.64 UR8, c[0x0][0x3a0] ;  /* 0x00007400ff0877ac */ /* 0x000e260008000a00 */
[----:B------:R-:W3:Y:S01]  /*1340*/  LDG.E.64 R20, desc[UR6][R14.64+0x8] ;  /* 0x000008060e147981 */ /* 0x000ee2000c1e1b00 */
[----:B------:R-:W1:Y:S01]  /*1350*/  LDCU.64 UR10, c[0x0][0x388] ;  /* 0x00007100ff0a77ac */ /* 0x000e620008000a00 */
[----:B------:R-:W-:Y:S02]  /*1360*/  IMAD.MOV.U32 R24, RZ, RZ, -0x80000000 ;  /* 0x80000000ff187424 */ /* 0x000fe400078e00ff */
[-C--:B--2---:R-:W-:Y:S02]  /*1370*/  IMAD R7, R7, R12.reuse, RZ ;  /* 0x0000000c07077224 */ /* 0x084fe400078e02ff */
[----:B------:R-:W-:-:S04]  /*1380*/  IMAD.WIDE.U32 R16, R6, R12, RZ ;  /* 0x0000000c06107225 */ /* 0x000fc800078e00ff */
[----:B------:R-:W-:Y:S01]  /*1390*/  IMAD R7, R6, R13, R7 ;  /* 0x0000000d06077224 */ /* 0x000fe200078e0207 */
[----:B------:R-:W-:Y:S01]  /*13a0*/  IADD3 R8, P2, PT, R5, R16, RZ ;  /* 0x0000001005087210 */ /* 0x000fe20007f5e0ff */
[-C--:B---3--:R-:W-:Y:S02]  /*13b0*/  IMAD R6, R21, R12.reuse, RZ ;  /* 0x0000000c15067224 */ /* 0x088fe400078e02ff */
[----:B------:R-:W-:-:S04]  /*13c0*/  IMAD.WIDE.U32 R18, R20, R12, RZ ;  /* 0x0000000c14127225 */ /* 0x000fc800078e00ff */
[----:B------:R-:W-:Y:S02]  /*13d0*/  IMAD.IADD R17, R17, 0x1, R7 ;  /* 0x0000000111117824 */ /* 0x000fe400078e0207 */
[----:B------:R-:W-:Y:S02]  /*13e0*/  IMAD R21, R20, R13, R6 ;  /* 0x0000000d14157224 */ /* 0x000fe400078e0206 */
[--C-:B------:R-:W-:Y:S01]  /*13f0*/  IMAD.X R9, R17, 0x1, R4.reuse, P2 ;  /* 0x0000000111097824 */ /* 0x100fe200010e0604 */
[----:B------:R-:W-:Y:S01]  /*1400*/  IADD3 R6, P2, PT, R5, R18, RZ ;  /* 0x0000001205067210 */ /* 0x000fe20007f5e0ff */
[----:B------:R-:W-:Y:S02]  /*1410*/  IMAD.IADD R19, R19, 0x1, R21 ;  /* 0x0000000113137824 */ /* 0x000fe400078e0215 */
[----:B------:R-:W-:Y:S02]  /*1420*/  IMAD R21, R9, R8, RZ ;  /* 0x0000000809157224 */ /* 0x000fe400078e02ff */
[----:B------:R-:W-:Y:S01]  /*1430*/  IMAD.X R7, R19, 0x1, R4, P2 ;  /* 0x0000000113077824 */ /* 0x000fe200010e0604 */
[C---:B------:R-:W-:Y:S01]  /*1440*/  ISETP.GE.U32.AND P2, PT, R8.reuse, R6, PT ;  /* 0x000000060800720c */ /* 0x040fe20003f46070 */
[----:B------:R-:W-:-:S03]  /*1450*/  IMAD.WIDE.U32 R22, R8, R8, R8 ;  /* 0x0000000808167225 */ /* 0x000fc600078e0008 */
[----:B------:R-:W-:Y:S01]  /*1460*/  ISETP.GE.U32.AND.EX P2, PT, R9, R7, PT, P2 ;  /* 0x000000070900720c */ /* 0x000fe20003f46120 */
[----:B------:R-:W-:Y:S02]  /*1470*/  IMAD R21, R8, R9, R21 ;  /* 0x0000000908157224 */ /* 0x000fe400078e0215 */
[-C--:B------:R-:W-:Y:S02]  /*1480*/  IMAD R25, R7, R6.reuse, RZ ;  /* 0x0000000607197224 */ /* 0x080fe400078e02ff */
[----:B------:R-:W-:Y:S02]  /*1490*/  IMAD.IADD R27, R23, 0x1, R21 ;  /* 0x00000001171b7824 */ /* 0x000fe400078e0215 */
[C---:B------:R-:W-:Y:S02]  /*14a0*/  IMAD R25, R6.reuse, R7, R25 ;  /* 0x0000000706197224 */ /* 0x040fe400078e0219 */
[----:B------:R-:W-:Y:S01]  /*14b0*/  IMAD.WIDE.U32 R20, R6, R6, R6 ;  /* 0x0000000606147225 */ /* 0x000fe200078e0006 */
[----:B------:R-:W-:-:S03]  /*14c0*/  SHF.R.U64 R29, R22, 0x1, R27 ;  /* 0x00000001161d7819 */ /* 0x000fc6000000121b */
[----:B0-----:R-:W-:Y:S02]  /*14d0*/  IMAD R23, R9, UR8, RZ ;  /* 0x0000000809177c24 */ /* 0x001fe4000f8e02ff */
[----:B------:R-:W-:Y:S02]  /*14e0*/  IMAD.IADD R25, R21, 0x1, R25 ;  /* 0x0000000115197824 */ /* 0x000fe400078e0219 */
[C---:B------:R-:W-:Y:S02]  /*14f0*/  IMAD R31, R8.reuse, UR9, R23 ;  /* 0x00000009081f7c24 */ /* 0x040fe4000f8e0217 */
[----:B------:R-:W-:Y:S01]  /*1500*/  IMAD.WIDE.U32 R22, R8, UR8, R18 ;  /* 0x0000000808167c25 */ /* 0x000fe2000f8e0012 */
[----:B------:R-:W-:-:S03]  /*1510*/  SHF.R.U64 R33, R20, 0x1, R25 ;  /* 0x0000000114217819 */ /* 0x000fc60000001219 */
[----:B------:R-:W-:Y:S02]  /*1520*/  IMAD R35, R7, UR8, RZ ;  /* 0x0000000807237c24 */ /* 0x000fe4000f8e02ff */
[----:B------:R-:W-:Y:S01]  /*1530*/  IMAD.IADD R31, R23, 0x1, R31 ;  /* 0x00000001171f7824 */ /* 0x000fe200078e021f */
[----:B------:R-:W-:Y:S01]  /*1540*/  IADD3 R23, P4, P3, R22, -R16, -R29 ;  /* 0x8000001016177210 */ /* 0x000fe20007b9e81d */
[----:B------:R-:W-:Y:S01]  /*1550*/  IMAD.WIDE.U32 R20, R6, UR8, R16 ;  /* 0x0000000806147c25 */ /* 0x000fe2000f8e0010 */
[----:B------:R-:W-:-:S03]  /*1560*/  SHF.R.U32.HI R16, RZ, 0x1, R27 ;  /* 0x00000001ff107819 */ /* 0x000fc6000001161b */
[----:B------:R-:W-:Y:S01]  /*1570*/  IMAD R35, R6, UR9, R35 ;  /* 0x0000000906237c24 */ /* 0x000fe2000f8e0223 */
[----:B------:R-:W-:Y:S02]  /*1580*/  IADD3 R8, P5, P6, R20, -R18, -R33 ;  /* 0x8000001214087210 */ /* 0x000fe40007ebe821 */
[----:B------:R-:W-:Y:S01]  /*1590*/  IADD3.X R6, PT, PT, R31, ~R17, ~R16, P4, P3 ;  /* 0x800000111f067210 */ /* 0x000fe200027e6c10 */
[----:B------:R-:W-:Y:S01]  /*15a0*/  IMAD.IADD R7, R21, 0x1, R35 ;  /* 0x0000000115077824 */ /* 0x000fe200078e0223 */
[----:B------:R-:W-:Y:S02]  /*15b0*/  IADD3 R23, P3, PT, R23, -0x2, RZ ;  /* 0xfffffffe17177810 */ /* 0x000fe40007f7e0ff */
[----:B------:R-:W-:Y:S02]  /*15c0*/  SHF.R.U32.HI R18, RZ, 0x1, R25 ;  /* 0x00000001ff127819 */ /* 0x000fe40000011619 */
[----:B------:R-:W-:Y:S02]  /*15d0*/  SEL R8, R8, 0x1, P2 ;  /* 0x0000000108087807 */ /* 0x000fe40001000000 */
[----:B------:R-:W-:-:S02]  /*15e0*/  SEL R23, R23, 0xffffffff, !P2 ;  /* 0xffffffff17177807 */ /* 0x000fc40005000000 */
[----:B------:R-:W-:Y:S02]  /*15f0*/  IADD3.X R7, PT, PT, R7, ~R19, ~R18, P5, P6 ;  /* 0x8000001307077210 */ /* 0x000fe40002fecc12 */
[----:B------:R-:W-:Y:S02]  /*1600*/  IADD3.X R6, PT, PT, R6, -0x1, RZ, P3, !PT ;  /* 0xffffffff06067810 */ /* 0x000fe40001ffe4ff */
[----:B------:R-:W-:Y:S02]  /*1610*/  IADD3 R23, P3, PT, R23, R8, RZ ;  /* 0x0000000817177210 */ /* 0x000fe40007f7e0ff */
[----:B------:R-:W-:Y:S02]  /*1620*/  SEL R7, R7, RZ, P2 ;  /* 0x000000ff07077207 */ /* 0x000fe40001000000 */
[----:B------:R-:W-:-:S05]  /*1630*/  SEL R6, R6, 0xffffffff, !P2 ;  /* 0xffffffff06067807 */ /* 0x000fca0005000000 */
[----:B------:R-:W-:-:S05]  /*1640*/  IMAD.X R6, R6, 0x1, R7, P3 ;  /* 0x0000000106067824 */ /* 0x000fca00018e0607 */
[--C-:B------:R-:W-:Y:S02]  /*1650*/  SHF.R.U64 R18, R23, 0x3, R6.reuse ;  /* 0x0000000317127819 */ /* 0x100fe40000001206 */
[----:B------:R-:W-:Y:S02]  /*1660*/  SHF.R.U32.HI R6, RZ, 0x3, R6 ;  /* 0x00000003ff067819 */ /* 0x000fe40000011606 */
[----:B------:R-:W-:Y:S02]  /*1670*/  LOP3.LUT R18, R18, 0xfffffffc, RZ, 0xc0, !PT ;  /* 0xfffffffc12127812 */ /* 0x000fe400078ec0ff */
[----:B------:R-:W-:Y:S02]  /*1680*/  LOP3.LUT R6, R6, 0x1fffffff, RZ, 0xc0, !PT ;  /* 0x1fffffff06067812 */ /* 0x000fe400078ec0ff */
[----:B-1----:R-:W-:Y:S02]  /*1690*/  IADD3 R18, P2, PT, R18, UR10, RZ ;  /* 0x0000000a12127c10 */ /* 0x002fe4000ff5e0ff */
[----:B------:R-:W-:-:S02]  /*16a0*/  SHF.R.W.U32.HI R23, RZ, R23, R24 ;  /* 0x00000017ff177219 */ /* 0x000fc40000011e18 */
[----:B------:R-:W-:-:S05]  /*16b0*/  IADD3.X R19, PT, PT, R6, UR11, RZ, P2, !PT ;  /* 0x0000000b06137c10 */ /* 0x000fca00097fe4ff */
[----:B------:R0:W-:Y:S04]  /*16c0*/  REDG.E.OR.STRONG.GPU desc[UR6][R18.64], R23 ;  /* 0x000000171200798e */ /* 0x0001e8000f12e106 */
[----:B------:R-:W2:Y:S04]  /*16d0*/  LDG.E.64 R8, desc[UR6][R14.64] ;  /* 0x000000060e087981 */ /* 0x000ea8000c1e1b00 */
[----:B------:R-:W3:Y:S01]  /*16e0*/  LDG.E.64 R6, desc[UR6][R14.64+0x8] ;  /* 0x000008060e067981 */ /* 0x000ee2000c1e1b00 */
[-C--:B--2---:R-:W-:Y:S01]  /*16f0*/  IMAD R20, R9, R12.reuse, RZ ;  /* 0x0000000c09147224 */ /* 0x084fe200078e02ff */
[----:B------:R-:W-:Y:S01]  /*1700*/  IADD3 R9, P2, PT, R5, 0x1, RZ ;  /* 0x0000000105097810 */ /* 0x000fe20007f5e0ff */
[----:B------:R-:W-:-:S04]  /*1710*/  IMAD.WIDE.U32 R16, R8, R12, RZ ;  /* 0x0000000c08107225 */ /* 0x000fc800078e00ff */
[----:B------:R-:W-:Y:S02]  /*1720*/  IMAD R21, R8, R13, R20 ;  /* 0x0000000d08157224 */ /* 0x000fe400078e0214 */
[----:B------:R-:W-:Y:S01]  /*1730*/  IMAD.X R25, RZ, RZ, R4, P2 ;  /* 0x000000ffff197224 */ /* 0x000fe200010e0604 */
[----:B------:R-:W-:Y:S01]  /*1740*/  IADD3 R20, P2, PT, R9, R16, RZ ;  /* 0x0000001009147210 */ /* 0x000fe20007f5e0ff */
[----:B------:R-:W-:Y:S02]  /*1750*/  IMAD.IADD R17, R17, 0x1, R21 ;  /* 0x0000000111117824 */ /* 0x000fe400078e0215 */
[-C--:B---3--:R-:W-:Y:S02]  /*1760*/  IMAD R7, R7, R12.reuse, RZ ;  /* 0x0000000c07077224 */ /* 0x088fe400078e02ff */
[----:B0-----:R-:W-:-:S04]  /*1770*/  IMAD.WIDE.U32 R18, R6, R12, RZ ;  /* 0x0000000c06127225 */ /* 0x001fc800078e00ff */
[----:B------:R-:W-:Y:S02]  /*1780*/  IMAD.X R21, R17, 0x1, R25, P2 ;  /* 0x0000000111157824 */ /* 0x000fe400010e0619 */
[----:B------:R-:W-:Y:S01]  /*1790*/  IMAD R7, R6, R13, R7 ;  /* 0x0000000d06077224 */ /* 0x000fe200078e0207 */
[----:B------:R-:W-:Y:S01]  /*17a0*/  IADD3 R6, P3, PT, R9, R18, RZ ;  /* 0x0000001209067210 */ /* 0x000fe20007f7e0ff */
[----:B------:R-:W-:Y:S02]  /*17b0*/  IMAD R23, R21, R20, RZ ;  /* 0x0000001415177224 */ /* 0x000fe400078e02ff */
[----:B------:R-:W-:Y:S01]  /*17c0*/  IMAD.IADD R19, R19, 0x1, R7 ;  /* 0x0000000113137824 */ /* 0x000fe200078e0207 */
[C---:B------:R-:W-:Y:S01]  /*17d0*/  ISETP.GE.U32.AND P2, PT, R20.reuse, R6, PT ;  /* 0x000000061400720c */ /* 0x040fe20003f46070 */
[----:B------:R-:W-:-:S04]  /*17e0*/  IMAD.WIDE.U32 R8, R20, R20, R20 ;  /* 0x0000001414087225 */ /* 0x000fc800078e0014 */
[----:B------:R-:W-:Y:S02]  /*17f0*/  IMAD R23, R20, R21, R23 ;  /* 0x0000001514177224 */ /* 0x000fe400078e0217 */
[----:B------:R-:W-:Y:S02]  /*1800*/  IMAD.X R7, R19, 0x1, R25, P3 ;  /* 0x0000000113077824 */ /* 0x000fe400018e0619 */
[----:B------:R-:W-:Y:S02]  /*1810*/  IMAD.IADD R25, R9, 0x1, R23 ;  /* 0x0000000109197824 */ /* 0x000fe400078e0217 */
[----:B------:R-:W-:Y:S01]  /*1820*/  IMAD R9, R7, R6, RZ ;  /* 0x0000000607097224 */ /* 0x000fe200078e02ff */
[CC--:B------:R-:W-:Y:S01]  /*1830*/  ISETP.GE.U32.AND.EX P2, PT, R21.reuse, R7.reuse, PT, P2 ;  /* 0x000000071500720c */ /* 0x0c0fe20003f46120 */
[----:B------:R-:W-:Y:S01]  /*1840*/  IMAD R29, R21, UR8, RZ ;  /* 0x00000008151d7c24 */ /* 0x000fe2000f8e02ff */
[----:B------:R-:W-:Y:S01]  /*1850*/  SHF.R.U64 R27, R8, 0x1, R25 ;  /* 0x00000001081b7819 */ /* 0x000fe20000001219 */
[----:B------:R-:W-:-:S02]  /*1860*/  IMAD R23, R6, R7, R9 ;  /* 0x0000000706177224 */ /* 0x000fc400078e0209 */
[----:B------:R-:W-:-:S04]  /*1870*/  IMAD.WIDE.U32 R8, R6, R6, R6 ;  /* 0x0000000606087225 */ /* 0x000fc800078e0006 */
[C---:B------:R-:W-:Y:S02]  /*1880*/  IMAD R29, R20.reuse, UR9, R29 ;  /* 0x00000009141d7c24 */ /* 0x040fe4000f8e021d */
[----:B------:R-:W-:-:S04]  /*1890*/  IMAD.WIDE.U32 R20, R20, UR8, R18 ;  /* 0x0000000814147c25 */ /* 0x000fc8000f8e0012 */
[----:B------:R-:W-:Y:S02]  /*18a0*/  IMAD R31, R7, UR8, RZ ;  /* 0x00000008071f7c24 */ /* 0x000fe4000f8e02ff */
[----:B------:R-:W-:Y:S01]  /*18b0*/  IMAD.IADD R7, R9, 0x1, R23 ;  /* 0x0000000109077824 */ /* 0x000fe200078e0217 */
[----:B------:R-:W-:Y:S01]  /*18c0*/  IADD3 R9, P5, P6, R20, -R16, -R27 ;  /* 0x8000001014097210 */ /* 0x000fe20007ebe81b */
[----:B------:R-:W-:Y:S01]  /*18d0*/  IMAD.WIDE.U32 R22, R6, UR8, R16 ;  /* 0x0000000806167c25 */ /* 0x000fe2000f8e0010 */
[----:B------:R-:W-:-:S03]  /*18e0*/  SHF.R.U32.HI R16, RZ, 0x1, R25 ;  /* 0x00000001ff107819 */ /* 0x000fc60000011619 */
[----:B------:R-:W-:Y:S01]  /*18f0*/  IMAD R33, R6, UR9, R31 ;  /* 0x0000000906217c24 */ /* 0x000fe2000f8e021f */
[----:B------:R-:W-:Y:S01]  /*1900*/  SHF.R.U64 R31, R8, 0x1, R7 ;  /* 0x00000001081f7819 */ /* 0x000fe20000001207 */
[----:B------:R-:W-:Y:S02]  /*1910*/  IMAD.IADD R29, R21, 0x1, R29 ;  /* 0x00000001151d7824 */ /* 0x000fe400078e021d */
[----:B------:R-:W-:Y:S01]  /*1920*/  IMAD.IADD R21, R23, 0x1, R33 ;  /* 0x0000000117157824 */ /* 0x000fe200078e0221 */
[----:B------:R-:W-:Y:S02]  /*1930*/  IADD3 R6, P3, P4, R22, -R18, -R31 ;  /* 0x8000001216067210 */ /* 0x000fe40007c7e81f */
[----:B------:R-:W-:Y:S02]  /*1940*/  IADD3.X R8, PT, PT, R29, ~R17, ~R16, P5, P6 ;  /* 0x800000111d087210 */ /* 0x000fe40002fecc10 */
[----:B------:R-:W-:Y:S02]  /*1950*/  SHF.R.U32.HI R18, RZ, 0x1, R7 ;  /* 0x00000001ff127819 */ /* 0x000fe40000011607 */
[----:B------:R-:W-:-:S02]  /*1960*/  IADD3 R9, P5, PT, R9, -0x2, RZ ;  /* 0xfffffffe09097810 */ /* 0x000fc40007fbe0ff */
        /* <DEDUP_REMOVED lines=18> */
.L_x_9:
[----:B------:R-:W-:Y:S05]  /*1a90*/  @P1 BRA `(.L_x_8) ;  /* 0x0000000000f01947 */ /* 0x000fea0003800000 */
[----:B0-----:R-:W2:Y:S01]  /*1aa0*/  LDG.E.64 R8, desc[UR6][R14.64] ;  /* 0x000000060e087981 */ /* 0x001ea2000c1e1b00 */
[----:B------:R-:W0:Y:S03]  /*1ab0*/  LDCU.64 UR8, c[0x0][0x3a0] ;  /* 0x00007400ff0877ac */ /* 0x000e260008000a00 */
        /* <DEDUP_REMOVED lines=8> */
[----:B------:R-:W-:Y:S01]  /*1b40*/  IMAD.X R17, R4, 0x1, R7, P1 ;  /* 0x0000000104117824 */ /* 0x000fe200008e0607 */
[----:B------:R-:W-:Y:S01]  /*1b50*/  IADD3 R14, P1, PT, R5, R8, RZ ;  /* 0x00000008050e7210 */ /* 0x000fe20007f3e0ff */
[----:B------:R-:W-:Y:S02]  /*1b60*/  IMAD R19, R18, R13, R19 ;  /* 0x0000000d12137224 */ /* 0x000fe400078e0213 */
[-C--:B------:R-:W-:Y:S02]  /*1b70*/  IMAD R15, R17, R16.reuse, RZ ;  /* 0x00000010110f7224 */ /* 0x080fe400078e02ff */
[----:B------:R-:W-:Y:S02]  /*1b80*/  IMAD.IADD R5, R9, 0x1, R19 ;  /* 0x0000000109057824 */ /* 0x000fe400078e0213 */
[----:B------:R-:W-:-:S04]  /*1b90*/  IMAD.WIDE.U32 R12, R16, R16, R16 ;  /* 0x00000010100c7225 */ /* 0x000fc800078e0010 */
[----:B------:R-:W-:Y:S02]  /*1ba0*/  IMAD R23, R16, R17, R15 ;  /* 0x0000001110177224 */ /* 0x000fe400078e020f */
[----:B------:R-:W-:Y:S01]  /*1bb0*/  IMAD.X R15, R4, 0x1, R5, P1 ;  /* 0x00000001040f7824 */ /* 0x000fe200008e0605 */
[-C--:B------:R-:W-:Y:S01]  /*1bc0*/  ISETP.GE.U32.AND P1, PT, R16, R14.reuse, PT ;  /* 0x0000000e1000720c */ /* 0x080fe20003f26070 */
[----:B------:R-:W-:Y:S02]  /*1bd0*/  IMAD.IADD R23, R13, 0x1, R23 ;  /* 0x000000010d177824 */ /* 0x000fe400078e0217 */
[----:B------:R-:W-:Y:S01]  /*1be0*/  IMAD R13, R15, R14, RZ ;  /* 0x0000000e0f0d7224 */ /* 0x000fe200078e02ff */
[CC--:B------:R-:W-:Y:S01]  /*1bf0*/  ISETP.GE.U32.AND.EX P1, PT, R17.reuse, R15.reuse, PT, P1 ;  /* 0x0000000f1100720c */ /* 0x0c0fe20003f26110 */
[----:B0-----:R-:W-:Y:S01]  /*1c00*/  IMAD R17, R17, UR8, RZ ;  /* 0x0000000811117c24 */ /* 0x001fe2000f8e02ff */
[----:B------:R-:W-:Y:S01]  /*1c10*/  SHF.R.U64 R9, R12, 0x1, R23 ;  /* 0x000000010c097819 */ /* 0x000fe20000001217 */
[----:B------:R-:W-:-:S02]  /*1c20*/  IMAD R13, R14, R15, R13 ;  /* 0x0000000f0e0d7224 */ /* 0x000fc400078e020d */
[----:B------:R-:W-:-:S04]  /*1c30*/  IMAD.WIDE.U32 R18, R14, R14, R14 ;  /* 0x0000000e0e127225 */ /* 0x000fc800078e000e */
[----:B------:R-:W-:Y:S02]  /*1c40*/  IMAD.MOV.U32 R4, RZ, RZ, R8 ;  /* 0x000000ffff047224 */ /* 0x000fe400078e0008 */
[C---:B------:R-:W-:Y:S02]  /*1c50*/  IMAD R25, R16.reuse, UR9, R17 ;  /* 0x0000000910197c24 */ /* 0x040fe4000f8e0211 */
[----:B------:R-:W-:-:S04]  /*1c60*/  IMAD.WIDE.U32 R16, R16, UR8, R4 ;  /* 0x0000000810107c25 */ /* 0x000fc8000f8e0004 */
[----:B------:R-:W-:Y:S01]  /*1c70*/  IMAD R15, R15, UR8, RZ ;  /* 0x000000080f0f7c24 */ /* 0x000fe2000f8e02ff */
[----:B------:R-:W-:Y:S01]  /*1c80*/  IADD3 R4, P2, P3, R16, -R6, -R9 ;  /* 0x8000000610047210 */ /* 0x000fe20007b5e809 */
[----:B------:R-:W-:Y:S02]  /*1c90*/  IMAD.IADD R21, R19, 0x1, R13 ;  /* 0x0000000113157824 */ /* 0x000fe400078e020d */
[----:B------:R-:W-:Y:S01]  /*1ca0*/  IMAD.WIDE.U32 R12, R14, UR8, R6 ;  /* 0x000000080e0c7c25 */ /* 0x000fe2000f8e0006 */
[----:B------:R-:W-:Y:S02]  /*1cb0*/  SHF.R.U32.HI R6, RZ, 0x1, R23 ;  /* 0x00000001ff067819 */ /* 0x000fe40000011617 */
[----:B------:R-:W-:Y:S01]  /*1cc0*/  SHF.R.U64 R19, R18, 0x1, R21 ;  /* 0x0000000112137819 */ /* 0x000fe20000001215 */
[----:B------:R-:W-:Y:S01]  /*1cd0*/  IMAD R27, R14, UR9, R15 ;  /* 0x000000090e1b7c24 */ /* 0x000fe2000f8e020f */
[----:B------:R-:W-:Y:S01]  /*1ce0*/  IADD3 R4, P6, PT, R4, -0x2, RZ ;  /* 0xfffffffe04047810 */ /* 0x000fe20007fde0ff */
[----:B------:R-:W-:Y:S01]  /*1cf0*/  IMAD.IADD R15, R17, 0x1, R25 ;  /* 0x00000001110f7824 */ /* 0x000fe200078e0219 */
[----:B------:R-:W-:Y:S01]  /*1d00*/  IADD3 R8, P4, P5, R12, -R8, -R19 ;  /* 0x800000080c087210 */ /* 0x000fe20007d9e813 */
[----:B------:R-:W-:Y:S01]  /*1d10*/  IMAD.IADD R9, R13, 0x1, R27 ;  /* 0x000000010d097824 */ /* 0x000fe200078e021b */
[----:B------:R-:W-:Y:S01]  /*1d20*/  SHF.R.U32.HI R12, RZ, 0x1, R21 ;  /* 0x00000001ff0c7819 */ /* 0x000fe20000011615 */
[----:B------:R-:W0:Y:S01]  /*1d30*/  LDCU.64 UR8, c[0x0][0x388] ;  /* 0x00007100ff0877ac */ /* 0x000e220008000a00 */
[----:B------:R-:W-:-:S02]  /*1d40*/  IADD3.X R6, PT, PT, R15, ~R7, ~R6, P2, P3 ;  /* 0x800000070f067210 */ /* 0x000fc400017e6c06 */
[----:B------:R-:W-:Y:S02]  /*1d50*/  SEL R8, R8, 0x1, P1 ;  /* 0x0000000108087807 */ /* 0x000fe40000800000 */
[----:B------:R-:W-:Y:S02]  /*1d60*/  SEL R7, R4, 0xffffffff, !P1 ;  /* 0xffffffff04077807 */ /* 0x000fe40004800000 */
[----:B------:R-:W-:Y:S02]  /*1d70*/  IADD3.X R5, PT, PT, R9, ~R5, ~R12, P4, P5 ;  /* 0x8000000509057210 */ /* 0x000fe400027eac0c */
[----:B------:R-:W-:Y:S02]  /*1d80*/  IADD3.X R6, PT, PT, R6, -0x1, RZ, P6, !PT ;  /* 0xffffffff06067810 */ /* 0x000fe400037fe4ff */
[----:B------:R-:W-:Y:S02]  /*1d90*/  IADD3 R7, P2, PT, R7, R8, RZ ;  /* 0x0000000807077210 */ /* 0x000fe40007f5e0ff */
[----:B------:R-:W-:-:S02]  /*1da0*/  SEL R5, R5, RZ, P1 ;  /* 0x000000ff05057207 */ /* 0x000fc40000800000 */
[----:B------:R-:W-:-:S05]  /*1db0*/  SEL R6, R6, 0xffffffff, !P1 ;  /* 0xffffffff06067807 */ /* 0x000fca0004800000 */
[----:B------:R-:W-:-:S05]  /*1dc0*/  IMAD.X R6, R6, 0x1, R5, P2 ;  /* 0x0000000106067824 */ /* 0x000fca00010e0605 */
[--C-:B------:R-:W-:Y:S02]  /*1dd0*/  SHF.R.U64 R4, R7, 0x3, R6.reuse ;  /* 0x0000000307047819 */ /* 0x100fe40000001206 */
[----:B------:R-:W-:Y:S01]  /*1de0*/  SHF.R.U32.HI R5, RZ, 0x3, R6 ;  /* 0x00000003ff057819 */ /* 0x000fe20000011606 */
[----:B------:R-:W-:Y:S01]  /*1df0*/  IMAD.MOV.U32 R6, RZ, RZ, -0x80000000 ;  /* 0x80000000ff067424 */ /* 0x000fe200078e00ff */
[----:B------:R-:W-:Y:S02]  /*1e00*/  LOP3.LUT R4, R4, 0xfffffffc, RZ, 0xc0, !PT ;  /* 0xfffffffc04047812 */ /* 0x000fe400078ec0ff */
[----:B------:R-:W-:Y:S02]  /*1e10*/  LOP3.LUT R5, R5, 0x1fffffff, RZ, 0xc0, !PT ;  /* 0x1fffffff05057812 */ /* 0x000fe400078ec0ff */
[----:B0-----:R-:W-:Y:S02]  /*1e20*/  IADD3 R4, P1, PT, R4, UR8, RZ ;  /* 0x0000000804047c10 */ /* 0x001fe4000ff3e0ff */
[----:B------:R-:W-:-:S02]  /*1e30*/  SHF.R.W.U32.HI R7, RZ, R7, R6 ;  /* 0x00000007ff077219 */ /* 0x000fc40000011e06 */
[----:B------:R-:W-:-:S05]  /*1e40*/  IADD3.X R5, PT, PT, R5, UR9, RZ, P1, !PT ;  /* 0x0000000905057c10 */ /* 0x000fca0008ffe4ff */
[----:B------:R1:W-:Y:S04]  /*1e50*/  REDG.E.OR.STRONG.GPU desc[UR6][R4.64], R7 ;  /* 0x000000070400798e */ /* 0x0003e8000f12e106 */
.L_x_8:
[----:B------:R-:W-:Y:S05]  /*1e60*/  @!P0 BRA `(.L_x_10) ;  /* 0xffffffe000b88947 */ /* 0x000fea000383ffff */
[----:B------:R-:W-:Y:S05]  /*1e70*/  EXIT ;  /* 0x000000000000794d */ /* 0x000fea0003800000 */
.L_x_11:
        /* <DEDUP_REMOVED lines=16> */
.L_x_13:


//--------------------- .nv.shared.reserved.0     --------------------------
	.section	.nv.shared.reserved.0,"aw",@nobits
	.weak		__nv_reservedSMEM_offset_0_alias
	.size		__nv_reservedSMEM_offset_0_alias, 0, 64
	.other		__nv_reservedSMEM_offset_0_alias,@"STO_CUDA_RESERVED_SHARED STV_DEFAULT"
__nv_reservedSMEM_offset_0_alias:
	.zero		0
	.zero		64


//--------------------- .nv.constant0._Z15cartProdBitmapHP4EdgePjyyyy --------------------------
	.section	.nv.constant0._Z15cartProdBitmapHP4EdgePjyyyy,"a",@progbits
	.sectionflags	@""
	.align	4
.nv.constant0._Z15cartProdBitmapHP4EdgePjyyyy:
	.zero		944


//--------------------- .nv.constant0._Z15cartProdBitmapGP4EdgePjyyy --------------------------
	.section	.nv.constant0._Z15cartProdBitmapGP4EdgePjyyy,"a",@progbits
	.sectionflags	@""
	.align	4
.nv.constant0._Z15cartProdBitmapGP4EdgePjyyy:
	.zero		936


//--------------------- SYMBOLS --------------------------

	.type		.nv.reservedSmem.offset0,@object
	.size		.nv.reservedSmem.offset0,0x4
